	.target	sm_100a

	.elftype	@"ET_EXEC"


//--------------------- .note.nv.tkinfo           --------------------------
	.section	.note.nv.tkinfo,"",@"SHT_NOTE"
	.sectionflags	@"SHF_NOTE_NV_TKINFO"
	.tkinfo
        /*0018*/ 	.word	0x00000002
        /*0030*/ 	.string	""
        /*0030*/ 	.string	"ptxas"
        /*0030*/ 	.string	"Cuda compilation tools, release 13.0, V13.0.88"
        /*0030*/ 	.string	"Build cuda_13.0.r13.0/compiler.36424714_0"
        /*0030*/ 	.string	"-arch sm_100a -m 64 "



//--------------------- .note.nv.cuinfo           --------------------------
	.section	.note.nv.cuinfo,"",@"SHT_NOTE"
	.sectionflags	@"SHF_NOTE_NV_CUINFO"
        /*0018*/ 	.short	0x0002
        /*001a*/ 	.short	0x0064
        /*001c*/ 	.short	0x0082
	.zero		2


//--------------------- .nv.info                  --------------------------
	.section	.nv.info,"",@"SHT_CUDA_INFO"
	.align	4


	//----- nvinfo : EIATTR_REGCOUNT
	.align		4
        /*0000*/ 	.byte	0x04, 0x2f
        /*0002*/ 	.short	(.L_12 - .L_11)
	.align		4
.L_11:
        /*0004*/ 	.word	index@(_ZN7cutlass13device_kernelIN5flash19enable_sm80_to_sm89INS1_16FlashAttnFwdSm80INS1_25CollectiveMainloopFwdSm80ILi8ELi1ELb1EN4cute5tupleIJNS5_1CILi128EEENS7_ILi112EEES8_EEELi128ENS_10bfloat16_tEfNS_4arch4Sm80ELb1ELb0ELb0ELb1ELb1ELb1ELb1ELb1EEENS1_21CollectiveEpilogueFwdINS6_IJS8_S8_S9_EEENS6_IJNS7_ILi1EEESH_SH_EEESB_SD_Li256ELb1ELb1ELb1ELb0EEENS1_36VarlenDynamicPersistentTileSchedulerILi128ELi112ELi256ELi256ELb1ELb1ELb0ELb1ELb1ELb1EEEEEEEEEvNT_6ParamsE)
        /*0008*/ 	.word	0x00000004


	//----- nvinfo : EIATTR_FRAME_SIZE
	.align		4
.L_12:
        /*000c*/ 	.byte	0x04, 0x11
        /*000e*/ 	.short	(.L_14 - .L_13)
	.align		4
.L_13:
        /*0010*/ 	.word	index@(_ZN7cutlass13device_kernelIN5flash19enable_sm80_to_sm89INS1_16FlashAttnFwdSm80INS1_25CollectiveMainloopFwdSm80ILi8ELi1ELb1EN4cute5tupleIJNS5_1CILi128EEENS7_ILi112EEES8_EEELi128ENS_10bfloat16_tEfNS_4arch4Sm80ELb1ELb0ELb0ELb1ELb1ELb1ELb1ELb1EEENS1_21CollectiveEpilogueFwdINS6_IJS8_S8_S9_EEENS6_IJNS7_ILi1EEESH_SH_EEESB_SD_Li256ELb1ELb1ELb1ELb0EEENS1_36VarlenDynamicPersistentTileSchedulerILi128ELi112ELi256ELi256ELb1ELb1ELb0ELb1ELb1ELb1EEEEEEEEEvNT_6ParamsE)
        /*0014*/ 	.word	0x00000000


	//----- nvinfo : EIATTR_REGCOUNT
	.align		4
.L_14:
        /*0018*/ 	.byte	0x04, 0x2f
        /*001a*/ 	.short	(.L_16 - .L_15)
	.align		4
.L_15:
        /*001c*/ 	.word	index@(_ZN7cutlass13device_kernelIN5flash19enable_sm80_to_sm89INS1_16FlashAttnFwdSm80INS1_25CollectiveMainloopFwdSm80ILi8ELi1ELb1EN4cute5tupleIJNS5_1CILi128EEENS7_ILi112EEES8_EEELi128ENS_10bfloat16_tEfNS_4arch4Sm80ELb1ELb0ELb0ELb1ELb1ELb0ELb1ELb1EEENS1_21CollectiveEpilogueFwdINS6_IJS8_S8_S9_EEENS6_IJNS7_ILi1EEESH_SH_EEESB_SD_Li256ELb1ELb1ELb1ELb0EEENS1_36VarlenDynamicPersistentTileSchedulerILi128ELi112ELi256ELi256ELb1ELb1ELb0ELb1ELb1ELb1EEEEEEEEEvNT_6ParamsE)
        /*0020*/ 	.word	0x00000004


	//----- nvinfo : EIATTR_FRAME_SIZE
	.align		4
.L_16:
        /*0024*/ 	.byte	0x04, 0x11
        /*0026*/ 	.short	(.L_18 - .L_17)
	.align		4
.L_17:
        /*0028*/ 	.word	index@(_ZN7cutlass13device_kernelIN5flash19enable_sm80_to_sm89INS1_16FlashAttnFwdSm80INS1_25CollectiveMainloopFwdSm80ILi8ELi1ELb1EN4cute5tupleIJNS5_1CILi128EEENS7_ILi112EEES8_EEELi128ENS_10bfloat16_tEfNS_4arch4Sm80ELb1ELb0ELb0ELb1ELb1ELb0ELb1ELb1EEENS1_21CollectiveEpilogueFwdINS6_IJS8_S8_S9_EEENS6_IJNS7_ILi1EEESH_SH_EEESB_SD_Li256ELb1ELb1ELb1ELb0EEENS1_36VarlenDynamicPersistentTileSchedulerILi128ELi112ELi256ELi256ELb1ELb1ELb0ELb1ELb1ELb1EEEEEEEEEvNT_6ParamsE)
        /*002c*/ 	.word	0x00000000


	//----- nvinfo : EIATTR_REGCOUNT
	.align		4
.L_18:
        /*0030*/ 	.byte	0x04, 0x2f
        /*0032*/ 	.short	(.L_20 - .L_19)
	.align		4
.L_19:
        /*0034*/ 	.word	index@(_ZN7cutlass13device_kernelIN5flash19enable_sm80_to_sm89INS1_16FlashAttnFwdSm80INS1_25CollectiveMainloopFwdSm80ILi4ELi1ELb0EN4cute5tupleIJNS5_1CILi128EEENS7_ILi64EEES8_EEELi128ENS_10bfloat16_tEfNS_4arch4Sm80ELb1ELb0ELb0ELb0ELb1ELb0ELb1ELb1EEENS1_21CollectiveEpilogueFwdINS6_IJS8_S8_S9_EEENS6_IJNS7_ILi1EEESH_SH_EEESB_SD_Li128ELb0ELb1ELb1ELb0EEENS1_30DynamicPersistentTileSchedulerILi128ELi128ELb1ELb1ELb0EEEEEEEEEvNT_6ParamsE)
        /*0038*/ 	.word	0x00000004


	//----- nvinfo : EIATTR_FRAME_SIZE
	.align		4
.L_20:
        /*003c*/ 	.byte	0x04, 0x11
        /*003e*/ 	.short	(.L_22 - .L_21)
	.align		4
.L_21:
        /*0040*/ 	.word	index@(_ZN7cutlass13device_kernelIN5flash19enable_sm80_to_sm89INS1_16FlashAttnFwdSm80INS1_25CollectiveMainloopFwdSm80ILi4ELi1ELb0EN4cute5tupleIJNS5_1CILi128EEENS7_ILi64EEES8_EEELi128ENS_10bfloat16_tEfNS_4arch4Sm80ELb1ELb0ELb0ELb0ELb1ELb0ELb1ELb1EEENS1_21CollectiveEpilogueFwdINS6_IJS8_S8_S9_EEENS6_IJNS7_ILi1EEESH_SH_EEESB_SD_Li128ELb0ELb1ELb1ELb0EEENS1_30DynamicPersistentTileSchedulerILi128ELi128ELb1ELb1ELb0EEEEEEEEEvNT_6ParamsE)
        /*0044*/ 	.word	0x00000000


	//----- nvinfo : EIATTR_REGCOUNT
	.align		4
.L_22:
        /*0048*/ 	.byte	0x04, 0x2f
        /*004a*/ 	.short	(.L_24 - .L_23)
	.align		4
.L_23:
        /*004c*/ 	.word	index@(_ZN7cutlass13device_kernelIN5flash19enable_sm80_to_sm89INS1_16FlashAttnFwdSm80INS1_25CollectiveMainloopFwdSm80ILi8ELi1ELb1EN4cute5tupleIJNS5_1CILi128EEENS7_ILi96EEES8_EEELi128ENS_10bfloat16_tEfNS_4arch4Sm80ELb0ELb1ELb0ELb1ELb1ELb1ELb1ELb1EEENS1_21CollectiveEpilogueFwdINS6_IJS8_S8_S9_EEENS6_IJNS7_ILi1EEESH_SH_EEESB_SD_Li256ELb1ELb1ELb1ELb0EEENS1_36VarlenDynamicPersistentTileSchedulerILi128ELi96ELi256ELi256ELb1ELb1ELb0ELb1ELb0ELb1EEEEEEEEEvNT_6ParamsE)
        /*0050*/ 	.word	0x00000004


	//----- nvinfo : EIATTR_FRAME_SIZE
	.align		4
.L_24:
        /*0054*/ 	.byte	0x04, 0x11
        /*0056*/ 	.short	(.L_26 - .L_25)
	.align		4
.L_25:
        /*0058*/ 	.word	index@(_ZN7cutlass13device_kernelIN5flash19enable_sm80_to_sm89INS1_16FlashAttnFwdSm80INS1_25CollectiveMainloopFwdSm80ILi8ELi1ELb1EN4cute5tupleIJNS5_1CILi128EEENS7_ILi96EEES8_EEELi128ENS_10bfloat16_tEfNS_4arch4Sm80ELb0ELb1ELb0ELb1ELb1ELb1ELb1ELb1EEENS1_21CollectiveEpilogueFwdINS6_IJS8_S8_S9_EEENS6_IJNS7_ILi1EEESH_SH_EEESB_SD_Li256ELb1ELb1ELb1ELb0EEENS1_36VarlenDynamicPersistentTileSchedulerILi128ELi96ELi256ELi256ELb1ELb1ELb0ELb1ELb0ELb1EEEEEEEEEvNT_6ParamsE)
        /*005c*/ 	.word	0x00000000


	//----- nvinfo : EIATTR_REGCOUNT
	.align		4
.L_26:
        /*0060*/ 	.byte	0x04, 0x2f
        /*0062*/ 	.short	(.L_28 - .L_27)
	.align		4
.L_27:
        /*0064*/ 	.word	index@(_ZN7cutlass13device_kernelIN5flash19enable_sm80_to_sm89INS1_16FlashAttnFwdSm80INS1_25CollectiveMainloopFwdSm80ILi8ELi1ELb1EN4cute5tupleIJNS5_1CILi128EEENS7_ILi96EEES8_EEELi128ENS_10bfloat16_tEfNS_4arch4Sm80ELb0ELb1ELb0ELb1ELb1ELb0ELb1ELb1EEENS1_21CollectiveEpilogueFwdINS6_IJS8_S8_S9_EEENS6_IJNS7_ILi1EEESH_SH_EEESB_SD_Li256ELb1ELb1ELb1ELb0EEENS1_36VarlenDynamicPersistentTileSchedulerILi128ELi96ELi256ELi256ELb1ELb1ELb0ELb1ELb0ELb1EEEEEEEEEvNT_6ParamsE)
        /*0068*/ 	.word	0x00000004


	//----- nvinfo : EIATTR_FRAME_SIZE
	.align		4
.L_28:
        /*006c*/ 	.byte	0x04, 0x11
        /*006e*/ 	.short	(.L_30 - .L_29)
	.align		4
.L_29:
        /*0070*/ 	.word	index@(_ZN7cutlass13device_kernelIN5flash19enable_sm80_to_sm89INS1_16FlashAttnFwdSm80INS1_25CollectiveMainloopFwdSm80ILi8ELi1ELb1EN4cute5tupleIJNS5_1CILi128EEENS7_ILi96EEES8_EEELi128ENS_10bfloat16_tEfNS_4arch4Sm80ELb0ELb1ELb0ELb1ELb1ELb0ELb1ELb1EEENS1_21CollectiveEpilogueFwdINS6_IJS8_S8_S9_EEENS6_IJNS7_ILi1EEESH_SH_EEESB_SD_Li256ELb1ELb1ELb1ELb0EEENS1_36VarlenDynamicPersistentTileSchedulerILi128ELi96ELi256ELi256ELb1ELb1ELb0ELb1ELb0ELb1EEEEEEEEEvNT_6ParamsE)
        /*0074*/ 	.word	0x00000000


	//----- nvinfo : EIATTR_REGCOUNT
	.align		4
.L_30:
        /*0078*/ 	.byte	0x04, 0x2f
        /*007a*/ 	.short	(.L_32 - .L_31)
	.align		4
.L_31:
        /*007c*/ 	.word	index@(_ZN7cutlass13device_kernelIN5flash19enable_sm80_to_sm89INS1_16FlashAttnFwdSm80INS1_25CollectiveMainloopFwdSm80ILi4ELi1ELb0EN4cute5tupleIJNS5_1CILi128EEENS7_ILi48EEES8_EEELi128ENS_10bfloat16_tEfNS_4arch4Sm80ELb0ELb1ELb0ELb0ELb1ELb0ELb1ELb1EEENS1_21CollectiveEpilogueFwdINS6_IJS8_S8_S9_EEENS6_IJNS7_ILi1EEESH_SH_EEESB_SD_Li128ELb0ELb1ELb1ELb0EEENS1_19SingleTileSchedulerILb0ELb1ELb1ELi128EEEEEEEEEvNT_6ParamsE)
        /*0080*/ 	.word	0x00000004


	//----- nvinfo : EIATTR_FRAME_SIZE
	.align		4
.L_32:
        /*0084*/ 	.byte	0x04, 0x11
        /*0086*/ 	.short	(.L_34 - .L_33)
	.align		4
.L_33:
        /*0088*/ 	.word	index@(_ZN7cutlass13device_kernelIN5flash19enable_sm80_to_sm89INS1_16FlashAttnFwdSm80INS1_25CollectiveMainloopFwdSm80ILi4ELi1ELb0EN4cute5tupleIJNS5_1CILi128EEENS7_ILi48EEES8_EEELi128ENS_10bfloat16_tEfNS_4arch4Sm80ELb0ELb1ELb0ELb0ELb1ELb0ELb1ELb1EEENS1_21CollectiveEpilogueFwdINS6_IJS8_S8_S9_EEENS6_IJNS7_ILi1EEESH_SH_EEESB_SD_Li128ELb0ELb1ELb1ELb0EEENS1_19SingleTileSchedulerILb0ELb1ELb1ELi128EEEEEEEEEvNT_6ParamsE)
        /*008c*/ 	.word	0x00000000


	//----- nvinfo : EIATTR_REGCOUNT
	.align		4
.L_34:
        /*0090*/ 	.byte	0x04, 0x2f
        /*0092*/ 	.short	(.L_36 - .L_35)
	.align		4
.L_35:
        /*0094*/ 	.word	index@(_ZN7cutlass13device_kernelIN5flash19enable_sm80_to_sm89INS1_16FlashAttnFwdSm80INS1_25CollectiveMainloopFwdSm80ILi8ELi1ELb1EN4cute5tupleIJNS5_1CILi128EEENS7_ILi112EEES8_EEELi128ENS_10bfloat16_tEfNS_4arch4Sm80ELb0ELb0ELb0ELb1ELb1ELb1ELb1ELb1EEENS1_21CollectiveEpilogueFwdINS6_IJS8_S8_S9_EEENS6_IJNS7_ILi1EEESH_SH_EEESB_SD_Li256ELb1ELb1ELb1ELb0EEENS1_36VarlenDynamicPersistentTileSchedulerILi128ELi112ELi256ELi256ELb1ELb1ELb0ELb0ELb1ELb1EEEEEEEEEvNT_6ParamsE)
        /*0098*/ 	.word	0x00000004


	//----- nvinfo : EIATTR_FRAME_SIZE
	.align		4
.L_36:
        /*009c*/ 	.byte	0x04, 0x11
        /*009e*/ 	.short	(.L_38 - .L_37)
	.align		4
.L_37:
        /*00a0*/ 	.word	index@(_ZN7cutlass13device_kernelIN5flash19enable_sm80_to_sm89INS1_16FlashAttnFwdSm80INS1_25CollectiveMainloopFwdSm80ILi8ELi1ELb1EN4cute5tupleIJNS5_1CILi128EEENS7_ILi112EEES8_EEELi128ENS_10bfloat16_tEfNS_4arch4Sm80ELb0ELb0ELb0ELb1ELb1ELb1ELb1ELb1EEENS1_21CollectiveEpilogueFwdINS6_IJS8_S8_S9_EEENS6_IJNS7_ILi1EEESH_SH_EEESB_SD_Li256ELb1ELb1ELb1ELb0EEENS1_36VarlenDynamicPersistentTileSchedulerILi128ELi112ELi256ELi256ELb1ELb1ELb0ELb0ELb1ELb1EEEEEEEEEvNT_6ParamsE)
        /*00a4*/ 	.word	0x00000000


	//----- nvinfo : EIATTR_REGCOUNT
	.align		4
.L_38:
        /*00a8*/ 	.byte	0x04, 0x2f
        /*00aa*/ 	.short	(.L_40 - .L_39)
	.align		4
.L_39:
        /*00ac*/ 	.word	index@(_ZN7cutlass13device_kernelIN5flash19enable_sm80_to_sm89INS1_16FlashAttnFwdSm80INS1_25CollectiveMainloopFwdSm80ILi8ELi1ELb1EN4cute5tupleIJNS5_1CILi128EEENS7_ILi112EEES8_EEELi128ENS_10bfloat16_tEfNS_4arch4Sm80ELb0ELb0ELb0ELb1ELb1ELb0ELb1ELb1EEENS1_21CollectiveEpilogueFwdINS6_IJS8_S8_S9_EEENS6_IJNS7_ILi1EEESH_SH_EEESB_SD_Li256ELb1ELb1ELb1ELb0EEENS1_36VarlenDynamicPersistentTileSchedulerILi128ELi112ELi256ELi256ELb1ELb1ELb0ELb0ELb1ELb1EEEEEEEEEvNT_6ParamsE)
        /*00b0*/ 	.word	0x00000004


	//----- nvinfo : EIATTR_FRAME_SIZE
	.align		4
.L_40:
        /*00b4*/ 	.byte	0x04, 0x11
        /*00b6*/ 	.short	(.L_42 - .L_41)
	.align		4
.L_41:
        /*00b8*/ 	.word	index@(_ZN7cutlass13device_kernelIN5flash19enable_sm80_to_sm89INS1_16FlashAttnFwdSm80INS1_25CollectiveMainloopFwdSm80ILi8ELi1ELb1EN4cute5tupleIJNS5_1CILi128EEENS7_ILi112EEES8_EEELi128ENS_10bfloat16_tEfNS_4arch4Sm80ELb0ELb0ELb0ELb1ELb1ELb0ELb1ELb1EEENS1_21CollectiveEpilogueFwdINS6_IJS8_S8_S9_EEENS6_IJNS7_ILi1EEESH_SH_EEESB_SD_Li256ELb1ELb1ELb1ELb0EEENS1_36VarlenDynamicPersistentTileSchedulerILi128ELi112ELi256ELi256ELb1ELb1ELb0ELb0ELb1ELb1EEEEEEEEEvNT_6ParamsE)
        /*00bc*/ 	.word	0x00000000


	//----- nvinfo : EIATTR_REGCOUNT
	.align		4
.L_42:
        /*00c0*/ 	.byte	0x04, 0x2f
        /*00c2*/ 	.short	(.L_44 - .L_43)
	.align		4
.L_43:
        /*00c4*/ 	.word	index@(_ZN7cutlass13device_kernelIN5flash19enable_sm80_to_sm89INS1_16FlashAttnFwdSm80INS1_25CollectiveMainloopFwdSm80ILi4ELi1ELb0EN4cute5tupleIJNS5_1CILi128EEENS7_ILi64EEES8_EEELi128ENS_10bfloat16_tEfNS_4arch4Sm80ELb0ELb0ELb0ELb0ELb1ELb0ELb1ELb1EEENS1_21CollectiveEpilogueFwdINS6_IJS8_S8_S9_EEENS6_IJNS7_ILi1EEESH_SH_EEESB_SD_Li128ELb0ELb1ELb1ELb0EEENS1_19SingleTileSchedulerILb0ELb1ELb1ELi128EEEEEEEEEvNT_6ParamsE)
        /*00c8*/ 	.word	0x00000004


	//----- nvinfo : EIATTR_FRAME_SIZE
	.align		4
.L_44:
        /*00cc*/ 	.byte	0x04, 0x11
        /*00ce*/ 	.short	(.L_46 - .L_45)
	.align		4
.L_45:
        /*00d0*/ 	.word	index@(_ZN7cutlass13device_kernelIN5flash19enable_sm80_to_sm89INS1_16FlashAttnFwdSm80INS1_25CollectiveMainloopFwdSm80ILi4ELi1ELb0EN4cute5tupleIJNS5_1CILi128EEENS7_ILi64EEES8_EEELi128ENS_10bfloat16_tEfNS_4arch4Sm80ELb0ELb0ELb0ELb0ELb1ELb0ELb1ELb1EEENS1_21CollectiveEpilogueFwdINS6_IJS8_S8_S9_EEENS6_IJNS7_ILi1EEESH_SH_EEESB_SD_Li128ELb0ELb1ELb1ELb0EEENS1_19SingleTileSchedulerILb0ELb1ELb1ELi128EEEEEEEEEvNT_6ParamsE)
        /*00d4*/ 	.word	0x00000000


	//----- nvinfo : EIATTR_REGCOUNT
	.align		4
.L_46:
        /*00d8*/ 	.byte	0x04, 0x2f
        /*00da*/ 	.short	(.L_48 - .L_47)
	.align		4
.L_47:
        /*00dc*/ 	.word	index@(_ZN7cutlass13device_kernelIN5flash19enable_sm80_to_sm89INS1_16FlashAttnFwdSm80INS1_25CollectiveMainloopFwdSm80ILi8ELi1ELb1EN4cute5tupleIJNS5_1CILi128EEES8_S8_EEELi128ENS_10bfloat16_tEfNS_4arch4Sm80ELb1ELb0ELb0ELb0ELb1ELb0ELb1ELb1EEENS1_21CollectiveEpilogueFwdIS9_NS6_IJNS7_ILi1EEESF_SF_EEESA_SC_Li256ELb0ELb1ELb1ELb0EEENS1_30DynamicPersistentTileSchedulerILi256ELi256ELb1ELb1ELb0EEEEEEEEEvNT_6ParamsE)
        /*00e0*/ 	.word	0x00000004


	//----- nvinfo : EIATTR_FRAME_SIZE
	.align		4
.L_48:
        /*00e4*/ 	.byte	0x04, 0x11
        /*00e6*/ 	.short	(.L_50 - .L_49)
	.align		4
.L_49:
        /*00e8*/ 	.word	index@(_ZN7cutlass13device_kernelIN5flash19enable_sm80_to_sm89INS1_16FlashAttnFwdSm80INS1_25CollectiveMainloopFwdSm80ILi8ELi1ELb1EN4cute5tupleIJNS5_1CILi128EEES8_S8_EEELi128ENS_10bfloat16_tEfNS_4arch4Sm80ELb1ELb0ELb0ELb0ELb1ELb0ELb1ELb1EEENS1_21CollectiveEpilogueFwdIS9_NS6_IJNS7_ILi1EEESF_SF_EEESA_SC_Li256ELb0ELb1ELb1ELb0EEENS1_30DynamicPersistentTileSchedulerILi256ELi256ELb1ELb1ELb0EEEEEEEEEvNT_6ParamsE)
        /*00ec*/ 	.word	0x00000000


	//----- nvinfo : EIATTR_REGCOUNT
	.align		4
.L_50:
        /*00f0*/ 	.byte	0x04, 0x2f
        /*00f2*/ 	.short	(.L_52 - .L_51)
	.align		4
.L_51:
        /*00f4*/ 	.word	index@(_ZN7cutlass13device_kernelIN5flash19enable_sm80_to_sm89INS1_16FlashAttnFwdSm80INS1_25CollectiveMainloopFwdSm80ILi8ELi1ELb1EN4cute5tupleIJNS5_1CILi128EEENS7_ILi96EEES8_EEELi128ENS_10bfloat16_tEfNS_4arch4Sm80ELb0ELb1ELb0ELb0ELb1ELb0ELb1ELb1EEENS1_21CollectiveEpilogueFwdINS6_IJS8_S8_S9_EEENS6_IJNS7_ILi1EEESH_SH_EEESB_SD_Li256ELb0ELb1ELb1ELb0EEENS1_19SingleTileSchedulerILb0ELb1ELb1ELi128EEEEEEEEEvNT_6ParamsE)
        /*00f8*/ 	.word	0x00000004


	//----- nvinfo : EIATTR_FRAME_SIZE
	.align		4
.L_52:
        /*00fc*/ 	.byte	0x04, 0x11
        /*00fe*/ 	.short	(.L_54 - .L_53)
	.align		4
.L_53:
        /*0100*/ 	.word	index@(_ZN7cutlass13device_kernelIN5flash19enable_sm80_to_sm89INS1_16FlashAttnFwdSm80INS1_25CollectiveMainloopFwdSm80ILi8ELi1ELb1EN4cute5tupleIJNS5_1CILi128EEENS7_ILi96EEES8_EEELi128ENS_10bfloat16_tEfNS_4arch4Sm80ELb0ELb1ELb0ELb0ELb1ELb0ELb1ELb1EEENS1_21CollectiveEpilogueFwdINS6_IJS8_S8_S9_EEENS6_IJNS7_ILi1EEESH_SH_EEESB_SD_Li256ELb0ELb1ELb1ELb0EEENS1_19SingleTileSchedulerILb0ELb1ELb1ELi128EEEEEEEEEvNT_6ParamsE)
        /*0104*/ 	.word	0x00000000


	//----- nvinfo : EIATTR_REGCOUNT
	.align		4
.L_54:
        /*0108*/ 	.byte	0x04, 0x2f
        /*010a*/ 	.short	(.L_56 - .L_55)
	.align		4
.L_55:
        /*010c*/ 	.word	index@(_ZN7cutlass13device_kernelIN5flash19enable_sm80_to_sm89INS1_16FlashAttnFwdSm80INS1_25CollectiveMainloopFwdSm80ILi8ELi1ELb1EN4cute5tupleIJNS5_1CILi128EEES8_S8_EEELi128ENS_10bfloat16_tEfNS_4arch4Sm80ELb0ELb0ELb0ELb0ELb1ELb0ELb1ELb1EEENS1_21CollectiveEpilogueFwdIS9_NS6_IJNS7_ILi1EEESF_SF_EEESA_SC_Li256ELb0ELb1ELb1ELb0EEENS1_19SingleTileSchedulerILb0ELb1ELb1ELi128EEEEEEEEEvNT_6ParamsE)
        /*0110*/ 	.word	0x00000004


	//----- nvinfo : EIATTR_FRAME_SIZE
	.align		4
.L_56:
        /*0114*/ 	.byte	0x04, 0x11
        /*0116*/ 	.short	(.L_58 - .L_57)
	.align		4
.L_57:
        /*0118*/ 	.word	index@(_ZN7cutlass13device_kernelIN5flash19enable_sm80_to_sm89INS1_16FlashAttnFwdSm80INS1_25CollectiveMainloopFwdSm80ILi8ELi1ELb1EN4cute5tupleIJNS5_1CILi128EEES8_S8_EEELi128ENS_10bfloat16_tEfNS_4arch4Sm80ELb0ELb0ELb0ELb0ELb1ELb0ELb1ELb1EEENS1_21CollectiveEpilogueFwdIS9_NS6_IJNS7_ILi1EEESF_SF_EEESA_SC_Li256ELb0ELb1ELb1ELb0EEENS1_19SingleTileSchedulerILb0ELb1ELb1ELi128EEEEEEEEEvNT_6ParamsE)
        /*011c*/ 	.word	0x00000000


	//----- nvinfo : EIATTR_REGCOUNT
	.align		4
.L_58:
        /*0120*/ 	.byte	0x04, 0x2f
        /*0122*/ 	.short	(.L_60 - .L_59)
	.align		4
.L_59:
        /*0124*/ 	.word	index@(_ZN7cutlass13device_kernelIN5flash19enable_sm80_to_sm89INS1_16FlashAttnFwdSm80INS1_25CollectiveMainloopFwdSm80ILi8ELi1ELb1EN4cute5tupleIJNS5_1CILi128EEENS7_ILi112EEES8_EEELi128ENS_10bfloat16_tEfNS_4arch4Sm80ELb1ELb0ELb1ELb1ELb1ELb1ELb1ELb1EEENS1_21CollectiveEpilogueFwdINS6_IJS8_S8_S9_EEENS6_IJNS7_ILi1EEESH_SH_EEESB_SD_Li256ELb1ELb1ELb1ELb0EEENS1_36VarlenDynamicPersistentTileSchedulerILi128ELi112ELi256ELi256ELb1ELb1ELb0ELb1ELb1ELb1EEEEEEEEEvNT_6ParamsE)
        /*0128*/ 	.word	0x00000004


	//----- nvinfo : EIATTR_FRAME_SIZE
	.align		4
.L_60:
        /*012c*/ 	.byte	0x04, 0x11
        /*012e*/ 	.short	(.L_62 - .L_61)
	.align		4
.L_61:
        /*0130*/ 	.word	index@(_ZN7cutlass13device_kernelIN5flash19enable_sm80_to_sm89INS1_16FlashAttnFwdSm80INS1_25CollectiveMainloopFwdSm80ILi8ELi1ELb1EN4cute5tupleIJNS5_1CILi128EEENS7_ILi112EEES8_EEELi128ENS_10bfloat16_tEfNS_4arch4Sm80ELb1ELb0ELb1ELb1ELb1ELb1ELb1ELb1EEENS1_21CollectiveEpilogueFwdINS6_IJS8_S8_S9_EEENS6_IJNS7_ILi1EEESH_SH_EEESB_SD_Li256ELb1ELb1ELb1ELb0EEENS1_36VarlenDynamicPersistentTileSchedulerILi128ELi112ELi256ELi256ELb1ELb1ELb0ELb1ELb1ELb1EEEEEEEEEvNT_6ParamsE)
        /*0134*/ 	.word	0x00000000


	//----- nvinfo : EIATTR_REGCOUNT
	.align		4
.L_62:
        /*0138*/ 	.byte	0x04, 0x2f
        /*013a*/ 	.short	(.L_64 - .L_63)
	.align		4
.L_63:
        /*013c*/ 	.word	index@(_ZN7cutlass13device_kernelIN5flash19enable_sm80_to_sm89INS1_16FlashAttnFwdSm80INS1_25CollectiveMainloopFwdSm80ILi8ELi1ELb1EN4cute5tupleIJNS5_1CILi128EEENS7_ILi112EEES8_EEELi128ENS_10bfloat16_tEfNS_4arch4Sm80ELb1ELb0ELb1ELb1ELb1ELb0ELb1ELb1EEENS1_21CollectiveEpilogueFwdINS6_IJS8_S8_S9_EEENS6_IJNS7_ILi1EEESH_SH_EEESB_SD_Li256ELb1ELb1ELb1ELb0EEENS1_36VarlenDynamicPersistentTileSchedulerILi128ELi112ELi256ELi256ELb1ELb1ELb0ELb1ELb1ELb1EEEEEEEEEvNT_6ParamsE)
        /*0140*/ 	.word	0x00000004


	//----- nvinfo : EIATTR_FRAME_SIZE
	.align		4
.L_64:
        /*0144*/ 	.byte	0x04, 0x11
        /*0146*/ 	.short	(.L_66 - .L_65)
	.align		4
.L_65:
        /*0148*/ 	.word	index@(_ZN7cutlass13device_kernelIN5flash19enable_sm80_to_sm89INS1_16FlashAttnFwdSm80INS1_25CollectiveMainloopFwdSm80ILi8ELi1ELb1EN4cute5tupleIJNS5_1CILi128EEENS7_ILi112EEES8_EEELi128ENS_10bfloat16_tEfNS_4arch4Sm80ELb1ELb0ELb1ELb1ELb1ELb0ELb1ELb1EEENS1_21CollectiveEpilogueFwdINS6_IJS8_S8_S9_EEENS6_IJNS7_ILi1EEESH_SH_EEESB_SD_Li256ELb1ELb1ELb1ELb0EEENS1_36VarlenDynamicPersistentTileSchedulerILi128ELi112ELi256ELi256ELb1ELb1ELb0ELb1ELb1ELb1EEEEEEEEEvNT_6ParamsE)
        /*014c*/ 	.word	0x00000000


	//----- nvinfo : EIATTR_REGCOUNT
	.align		4
.L_66:
        /*0150*/ 	.byte	0x04, 0x2f
        /*0152*/ 	.short	(.L_68 - .L_67)
	.align		4
.L_67:
        /*0154*/ 	.word	index@(_ZN7cutlass13device_kernelIN5flash19enable_sm80_to_sm89INS1_16FlashAttnFwdSm80INS1_25CollectiveMainloopFwdSm80ILi4ELi1ELb0EN4cute5tupleIJNS5_1CILi128EEENS7_ILi64EEES8_EEELi128ENS_10bfloat16_tEfNS_4arch4Sm80ELb1ELb0ELb1ELb0ELb1ELb0ELb1ELb1EEENS1_21CollectiveEpilogueFwdINS6_IJS8_S8_S9_EEENS6_IJNS7_ILi1EEESH_SH_EEESB_SD_Li128ELb0ELb1ELb1ELb0EEENS1_30DynamicPersistentTileSchedulerILi128ELi128ELb1ELb1ELb0EEEEEEEEEvNT_6ParamsE)
        /*0158*/ 	.word	0x00000004


	//----- nvinfo : EIATTR_FRAME_SIZE
	.align		4
.L_68:
        /*015c*/ 	.byte	0x04, 0x11
        /*015e*/ 	.short	(.L_70 - .L_69)
	.align		4
.L_69:
        /*0160*/ 	.word	index@(_ZN7cutlass13device_kernelIN5flash19enable_sm80_to_sm89INS1_16FlashAttnFwdSm80INS1_25CollectiveMainloopFwdSm80ILi4ELi1ELb0EN4cute5tupleIJNS5_1CILi128EEENS7_ILi64EEES8_EEELi128ENS_10bfloat16_tEfNS_4arch4Sm80ELb1ELb0ELb1ELb0ELb1ELb0ELb1ELb1EEENS1_21CollectiveEpilogueFwdINS6_IJS8_S8_S9_EEENS6_IJNS7_ILi1EEESH_SH_EEESB_SD_Li128ELb0ELb1ELb1ELb0EEENS1_30DynamicPersistentTileSchedulerILi128ELi128ELb1ELb1ELb0EEEEEEEEEvNT_6ParamsE)
        /*0164*/ 	.word	0x00000000


	//----- nvinfo : EIATTR_REGCOUNT
	.align		4
.L_70:
        /*0168*/ 	.byte	0x04, 0x2f
        /*016a*/ 	.short	(.L_72 - .L_71)
	.align		4
.L_71:
        /*016c*/ 	.word	index@(_ZN7cutlass13device_kernelIN5flash19enable_sm80_to_sm89INS1_16FlashAttnFwdSm80INS1_25CollectiveMainloopFwdSm80ILi8ELi1ELb1EN4cute5tupleIJNS5_1CILi128EEENS7_ILi96EEES8_EEELi128ENS_10bfloat16_tEfNS_4arch4Sm80ELb0ELb1ELb1ELb1ELb1ELb1ELb1ELb1EEENS1_21CollectiveEpilogueFwdINS6_IJS8_S8_S9_EEENS6_IJNS7_ILi1EEESH_SH_EEESB_SD_Li256ELb1ELb1ELb1ELb0EEENS1_36VarlenDynamicPersistentTileSchedulerILi128ELi96ELi256ELi256ELb1ELb1ELb0ELb1ELb0ELb1EEEEEEEEEvNT_6ParamsE)
        /*0170*/ 	.word	0x00000004


	//----- nvinfo : EIATTR_FRAME_SIZE
	.align		4
.L_72:
        /*0174*/ 	.byte	0x04, 0x11
        /*0176*/ 	.short	(.L_74 - .L_73)
	.align		4
.L_73:
        /*0178*/ 	.word	index@(_ZN7cutlass13device_kernelIN5flash19enable_sm80_to_sm89INS1_16FlashAttnFwdSm80INS1_25CollectiveMainloopFwdSm80ILi8ELi1ELb1EN4cute5tupleIJNS5_1CILi128EEENS7_ILi96EEES8_EEELi128ENS_10bfloat16_tEfNS_4arch4Sm80ELb0ELb1ELb1ELb1ELb1ELb1ELb1ELb1EEENS1_21CollectiveEpilogueFwdINS6_IJS8_S8_S9_EEENS6_IJNS7_ILi1EEESH_SH_EEESB_SD_Li256ELb1ELb1ELb1ELb0EEENS1_36VarlenDynamicPersistentTileSchedulerILi128ELi96ELi256ELi256ELb1ELb1ELb0ELb1ELb0ELb1EEEEEEEEEvNT_6ParamsE)
        /*017c*/ 	.word	0x00000000


	//----- nvinfo : EIATTR_REGCOUNT
	.align		4
.L_74:
        /*0180*/ 	.byte	0x04, 0x2f
        /*0182*/ 	.short	(.L_76 - .L_75)
	.align		4
.L_75:
        /*0184*/ 	.word	index@(_ZN7cutlass13device_kernelIN5flash19enable_sm80_to_sm89INS1_16FlashAttnFwdSm80INS1_25CollectiveMainloopFwdSm80ILi8ELi1ELb1EN4cute5tupleIJNS5_1CILi128EEENS7_ILi96EEES8_EEELi128ENS_10bfloat16_tEfNS_4arch4Sm80ELb0ELb1ELb1ELb1ELb1ELb0ELb1ELb1EEENS1_21CollectiveEpilogueFwdINS6_IJS8_S8_S9_EEENS6_IJNS7_ILi1EEESH_SH_EEESB_SD_Li256ELb1ELb1ELb1ELb0EEENS1_36VarlenDynamicPersistentTileSchedulerILi128ELi96ELi256ELi256ELb1ELb1ELb0ELb1ELb0ELb1EEEEEEEEEvNT_6ParamsE)
        /*0188*/ 	.word	0x00000004


	//----- nvinfo : EIATTR_FRAME_SIZE
	.align		4
.L_76:
        /*018c*/ 	.byte	0x04, 0x11
        /*018e*/ 	.short	(.L_78 - .L_77)
	.align		4
.L_77:
        /*0190*/ 	.word	index@(_ZN7cutlass13device_kernelIN5flash19enable_sm80_to_sm89INS1_16FlashAttnFwdSm80INS1_25CollectiveMainloopFwdSm80ILi8ELi1ELb1EN4cute5tupleIJNS5_1CILi128EEENS7_ILi96EEES8_EEELi128ENS_10bfloat16_tEfNS_4arch4Sm80ELb0ELb1ELb1ELb1ELb1ELb0ELb1ELb1EEENS1_21CollectiveEpilogueFwdINS6_IJS8_S8_S9_EEENS6_IJNS7_ILi1EEESH_SH_EEESB_SD_Li256ELb1ELb1ELb1ELb0EEENS1_36VarlenDynamicPersistentTileSchedulerILi128ELi96ELi256ELi256ELb1ELb1ELb0ELb1ELb0ELb1EEEEEEEEEvNT_6ParamsE)
        /*0194*/ 	.word	0x00000000


	//----- nvinfo : EIATTR_REGCOUNT
	.align		4
.L_78:
        /*0198*/ 	.byte	0x04, 0x2f
        /*019a*/ 	.short	(.L_80 - .L_79)
	.align		4
.L_79:
        /*019c*/ 	.word	index@(_ZN7cutlass13device_kernelIN5flash19enable_sm80_to_sm89INS1_16FlashAttnFwdSm80INS1_25CollectiveMainloopFwdSm80ILi4ELi1ELb0EN4cute5tupleIJNS5_1CILi128EEENS7_ILi48EEES8_EEELi128ENS_10bfloat16_tEfNS_4arch4Sm80ELb0ELb1ELb1ELb0ELb1ELb0ELb1ELb1EEENS1_21CollectiveEpilogueFwdINS6_IJS8_S8_S9_EEENS6_IJNS7_ILi1EEESH_SH_EEESB_SD_Li128ELb0ELb1ELb1ELb0EEENS1_19SingleTileSchedulerILb0ELb1ELb1ELi128EEEEEEEEEvNT_6ParamsE)
        /*01a0*/ 	.word	0x00000004


	//----- nvinfo : EIATTR_FRAME_SIZE
	.align		4
.L_80:
        /*01a4*/ 	.byte	0x04, 0x11
        /*01a6*/ 	.short	(.L_82 - .L_81)
	.align		4
.L_81:
        /*01a8*/ 	.word	index@(_ZN7cutlass13device_kernelIN5flash19enable_sm80_to_sm89INS1_16FlashAttnFwdSm80INS1_25CollectiveMainloopFwdSm80ILi4ELi1ELb0EN4cute5tupleIJNS5_1CILi128EEENS7_ILi48EEES8_EEELi128ENS_10bfloat16_tEfNS_4arch4Sm80ELb0ELb1ELb1ELb0ELb1ELb0ELb1ELb1EEENS1_21CollectiveEpilogueFwdINS6_IJS8_S8_S9_EEENS6_IJNS7_ILi1EEESH_SH_EEESB_SD_Li128ELb0ELb1ELb1ELb0EEENS1_19SingleTileSchedulerILb0ELb1ELb1ELi128EEEEEEEEEvNT_6ParamsE)
        /*01ac*/ 	.word	0x00000000


	//----- nvinfo : EIATTR_REGCOUNT
	.align		4
.L_82:
        /*01b0*/ 	.byte	0x04, 0x2f
        /*01b2*/ 	.short	(.L_84 - .L_83)
	.align		4
.L_83:
        /*01b4*/ 	.word	index@(_ZN7cutlass13device_kernelIN5flash19enable_sm80_to_sm89INS1_16FlashAttnFwdSm80INS1_25CollectiveMainloopFwdSm80ILi8ELi1ELb1EN4cute5tupleIJNS5_1CILi128EEENS7_ILi112EEES8_EEELi128ENS_10bfloat16_tEfNS_4arch4Sm80ELb0ELb0ELb1ELb1ELb1ELb1ELb1ELb1EEENS1_21CollectiveEpilogueFwdINS6_IJS8_S8_S9_EEENS6_IJNS7_ILi1EEESH_SH_EEESB_SD_Li256ELb1ELb1ELb1ELb0EEENS1_36VarlenDynamicPersistentTileSchedulerILi128ELi112ELi256ELi256ELb1ELb1ELb0ELb0ELb1ELb1EEEEEEEEEvNT_6ParamsE)
        /*01b8*/ 	.word	0x00000004


	//----- nvinfo : EIATTR_FRAME_SIZE
	.align		4
.L_84:
        /*01bc*/ 	.byte	0x04, 0x11
        /*01be*/ 	.short	(.L_86 - .L_85)
	.align		4
.L_85:
        /*01c0*/ 	.word	index@(_ZN7cutlass13device_kernelIN5flash19enable_sm80_to_sm89INS1_16FlashAttnFwdSm80INS1_25CollectiveMainloopFwdSm80ILi8ELi1ELb1EN4cute5tupleIJNS5_1CILi128EEENS7_ILi112EEES8_EEELi128ENS_10bfloat16_tEfNS_4arch4Sm80ELb0ELb0ELb1ELb1ELb1ELb1ELb1ELb1EEENS1_21CollectiveEpilogueFwdINS6_IJS8_S8_S9_EEENS6_IJNS7_ILi1EEESH_SH_EEESB_SD_Li256ELb1ELb1ELb1ELb0EEENS1_36VarlenDynamicPersistentTileSchedulerILi128ELi112ELi256ELi256ELb1ELb1ELb0ELb0ELb1ELb1EEEEEEEEEvNT_6ParamsE)
        /*01c4*/ 	.word	0x00000000


	//----- nvinfo : EIATTR_REGCOUNT
	.align		4
.L_86:
        /*01c8*/ 	.byte	0x04, 0x2f
        /*01ca*/ 	.short	(.L_88 - .L_87)
	.align		4
.L_87:
        /*01cc*/ 	.word	index@(_ZN7cutlass13device_kernelIN5flash19enable_sm80_to_sm89INS1_16FlashAttnFwdSm80INS1_25CollectiveMainloopFwdSm80ILi8ELi1ELb1EN4cute5tupleIJNS5_1CILi128EEENS7_ILi112EEES8_EEELi128ENS_10bfloat16_tEfNS_4arch4Sm80ELb0ELb0ELb1ELb1ELb1ELb0ELb1ELb1EEENS1_21CollectiveEpilogueFwdINS6_IJS8_S8_S9_EEENS6_IJNS7_ILi1EEESH_SH_EEESB_SD_Li256ELb1ELb1ELb1ELb0EEENS1_36VarlenDynamicPersistentTileSchedulerILi128ELi112ELi256ELi256ELb1ELb1ELb0ELb0ELb1ELb1EEEEEEEEEvNT_6ParamsE)
        /*01d0*/ 	.word	0x00000004


	//----- nvinfo : EIATTR_FRAME_SIZE
	.align		4
.L_88:
        /*01d4*/ 	.byte	0x04, 0x11
        /*01d6*/ 	.short	(.L_90 - .L_89)
	.align		4
.L_89:
        /*01d8*/ 	.word	index@(_ZN7cutlass13device_kernelIN5flash19enable_sm80_to_sm89INS1_16FlashAttnFwdSm80INS1_25CollectiveMainloopFwdSm80ILi8ELi1ELb1EN4cute5tupleIJNS5_1CILi128EEENS7_ILi112EEES8_EEELi128ENS_10bfloat16_tEfNS_4arch4Sm80ELb0ELb0ELb1ELb1ELb1ELb0ELb1ELb1EEENS1_21CollectiveEpilogueFwdINS6_IJS8_S8_S9_EEENS6_IJNS7_ILi1EEESH_SH_EEESB_SD_Li256ELb1ELb1ELb1ELb0EEENS1_36VarlenDynamicPersistentTileSchedulerILi128ELi112ELi256ELi256ELb1ELb1ELb0ELb0ELb1ELb1EEEEEEEEEvNT_6ParamsE)
        /*01dc*/ 	.word	0x00000000


	//----- nvinfo : EIATTR_REGCOUNT
	.align		4
.L_90:
        /*01e0*/ 	.byte	0x04, 0x2f
        /*01e2*/ 	.short	(.L_92 - .L_91)
	.align		4
.L_91:
        /*01e4*/ 	.word	index@(_ZN7cutlass13device_kernelIN5flash19enable_sm80_to_sm89INS1_16FlashAttnFwdSm80INS1_25CollectiveMainloopFwdSm80ILi4ELi1ELb0EN4cute5tupleIJNS5_1CILi128EEENS7_ILi64EEES8_EEELi128ENS_10bfloat16_tEfNS_4arch4Sm80ELb0ELb0ELb1ELb0ELb1ELb0ELb1ELb1EEENS1_21CollectiveEpilogueFwdINS6_IJS8_S8_S9_EEENS6_IJNS7_ILi1EEESH_SH_EEESB_SD_Li128ELb0ELb1ELb1ELb0EEENS1_19SingleTileSchedulerILb0ELb1ELb1ELi128EEEEEEEEEvNT_6ParamsE)
        /*01e8*/ 	.word	0x00000004


	//----- nvinfo : EIATTR_FRAME_SIZE
	.align		4
.L_92:
        /*01ec*/ 	.byte	0x04, 0x11
        /*01ee*/ 	.short	(.L_94 - .L_93)
	.align		4
.L_93:
        /*01f0*/ 	.word	index@(_ZN7cutlass13device_kernelIN5flash19enable_sm80_to_sm89INS1_16FlashAttnFwdSm80INS1_25CollectiveMainloopFwdSm80ILi4ELi1ELb0EN4cute5tupleIJNS5_1CILi128EEENS7_ILi64EEES8_EEELi128ENS_10bfloat16_tEfNS_4arch4Sm80ELb0ELb0ELb1ELb0ELb1ELb0ELb1ELb1EEENS1_21CollectiveEpilogueFwdINS6_IJS8_S8_S9_EEENS6_IJNS7_ILi1EEESH_SH_EEESB_SD_Li128ELb0ELb1ELb1ELb0EEENS1_19SingleTileSchedulerILb0ELb1ELb1ELi128EEEEEEEEEvNT_6ParamsE)
        /*01f4*/ 	.word	0x00000000


	//----- nvinfo : EIATTR_REGCOUNT
	.align		4
.L_94:
        /*01f8*/ 	.byte	0x04, 0x2f
        /*01fa*/ 	.short	(.L_96 - .L_95)
	.align		4
.L_95:
        /*01fc*/ 	.word	index@(_ZN7cutlass13device_kernelIN5flash19enable_sm80_to_sm89INS1_16FlashAttnFwdSm80INS1_25CollectiveMainloopFwdSm80ILi8ELi1ELb1EN4cute5tupleIJNS5_1CILi128EEES8_S8_EEELi128ENS_10bfloat16_tEfNS_4arch4Sm80ELb1ELb0ELb1ELb0ELb1ELb0ELb1ELb1EEENS1_21CollectiveEpilogueFwdIS9_NS6_IJNS7_ILi1EEESF_SF_EEESA_SC_Li256ELb0ELb1ELb1ELb0EEENS1_30DynamicPersistentTileSchedulerILi256ELi256ELb1ELb1ELb0EEEEEEEEEvNT_6ParamsE)
        /*0200*/ 	.word	0x00000004


	//----- nvinfo : EIATTR_FRAME_SIZE
	.align		4
.L_96:
        /*0204*/ 	.byte	0x04, 0x11
        /*0206*/ 	.short	(.L_98 - .L_97)
	.align		4
.L_97:
        /*0208*/ 	.word	index@(_ZN7cutlass13device_kernelIN5flash19enable_sm80_to_sm89INS1_16FlashAttnFwdSm80INS1_25CollectiveMainloopFwdSm80ILi8ELi1ELb1EN4cute5tupleIJNS5_1CILi128EEES8_S8_EEELi128ENS_10bfloat16_tEfNS_4arch4Sm80ELb1ELb0ELb1ELb0ELb1ELb0ELb1ELb1EEENS1_21CollectiveEpilogueFwdIS9_NS6_IJNS7_ILi1EEESF_SF_EEESA_SC_Li256ELb0ELb1ELb1ELb0EEENS1_30DynamicPersistentTileSchedulerILi256ELi256ELb1ELb1ELb0EEEEEEEEEvNT_6ParamsE)
        /*020c*/ 	.word	0x00000000


	//----- nvinfo : EIATTR_REGCOUNT
	.align		4
.L_98:
        /*0210*/ 	.byte	0x04, 0x2f
        /*0212*/ 	.short	(.L_100 - .L_99)
	.align		4
.L_99:
        /*0214*/ 	.word	index@(_ZN7cutlass13device_kernelIN5flash19enable_sm80_to_sm89INS1_16FlashAttnFwdSm80INS1_25CollectiveMainloopFwdSm80ILi8ELi1ELb1EN4cute5tupleIJNS5_1CILi128EEENS7_ILi96EEES8_EEELi128ENS_10bfloat16_tEfNS_4arch4Sm80ELb0ELb1ELb1ELb0ELb1ELb0ELb1ELb1EEENS1_21CollectiveEpilogueFwdINS6_IJS8_S8_S9_EEENS6_IJNS7_ILi1EEESH_SH_EEESB_SD_Li256ELb0ELb1ELb1ELb0EEENS1_19SingleTileSchedulerILb0ELb1ELb1ELi128EEEEEEEEEvNT_6ParamsE)
        /*0218*/ 	.word	0x00000004


	//----- nvinfo : EIATTR_FRAME_SIZE
	.align		4
.L_100:
        /*021c*/ 	.byte	0x04, 0x11
        /*021e*/ 	.short	(.L_102 - .L_101)
	.align		4
.L_101:
        /*0220*/ 	.word	index@(_ZN7cutlass13device_kernelIN5flash19enable_sm80_to_sm89INS1_16FlashAttnFwdSm80INS1_25CollectiveMainloopFwdSm80ILi8ELi1ELb1EN4cute5tupleIJNS5_1CILi128EEENS7_ILi96EEES8_EEELi128ENS_10bfloat16_tEfNS_4arch4Sm80ELb0ELb1ELb1ELb0ELb1ELb0ELb1ELb1EEENS1_21CollectiveEpilogueFwdINS6_IJS8_S8_S9_EEENS6_IJNS7_ILi1EEESH_SH_EEESB_SD_Li256ELb0ELb1ELb1ELb0EEENS1_19SingleTileSchedulerILb0ELb1ELb1ELi128EEEEEEEEEvNT_6ParamsE)
        /*0224*/ 	.word	0x00000000


	//----- nvinfo : EIATTR_REGCOUNT
	.align		4
.L_102:
        /*0228*/ 	.byte	0x04, 0x2f
        /*022a*/ 	.short	(.L_104 - .L_103)
	.align		4
.L_103:
        /*022c*/ 	.word	index@(_ZN7cutlass13device_kernelIN5flash19enable_sm80_to_sm89INS1_16FlashAttnFwdSm80INS1_25CollectiveMainloopFwdSm80ILi8ELi1ELb1EN4cute5tupleIJNS5_1CILi128EEES8_S8_EEELi128ENS_10bfloat16_tEfNS_4arch4Sm80ELb0ELb0ELb1ELb0ELb1ELb0ELb1ELb1EEENS1_21CollectiveEpilogueFwdIS9_NS6_IJNS7_ILi1EEESF_SF_EEESA_SC_Li256ELb0ELb1ELb1ELb0EEENS1_19SingleTileSchedulerILb0ELb1ELb1ELi128EEEEEEEEEvNT_6ParamsE)
        /*0230*/ 	.word	0x00000004


	//----- nvinfo : EIATTR_FRAME_SIZE
	.align		4
.L_104:
        /*0234*/ 	.byte	0x04, 0x11
        /*0236*/ 	.short	(.L_106 - .L_105)
	.align		4
.L_105:
        /*0238*/ 	.word	index@(_ZN7cutlass13device_kernelIN5flash19enable_sm80_to_sm89INS1_16FlashAttnFwdSm80INS1_25CollectiveMainloopFwdSm80ILi8ELi1ELb1EN4cute5tupleIJNS5_1CILi128EEES8_S8_EEELi128ENS_10bfloat16_tEfNS_4arch4Sm80ELb0ELb0ELb1ELb0ELb1ELb0ELb1ELb1EEENS1_21CollectiveEpilogueFwdIS9_NS6_IJNS7_ILi1EEESF_SF_EEESA_SC_Li256ELb0ELb1ELb1ELb0EEENS1_19SingleTileSchedulerILb0ELb1ELb1ELi128EEEEEEEEEvNT_6ParamsE)
        /*023c*/ 	.word	0x00000000


	//----- nvinfo : EIATTR_MIN_STACK_SIZE
	.align		4
.L_106:
        /*0240*/ 	.byte	0x04, 0x12
        /*0242*/ 	.short	(.L_108 - .L_107)
	.align		4
.L_107:
        /*0244*/ 	.word	index@(_ZN7cutlass13device_kernelIN5flash19enable_sm80_to_sm89INS1_16FlashAttnFwdSm80INS1_25CollectiveMainloopFwdSm80ILi8ELi1ELb1EN4cute5tupleIJNS5_1CILi128EEES8_S8_EEELi128ENS_10bfloat16_tEfNS_4arch4Sm80ELb0ELb0ELb1ELb0ELb1ELb0ELb1ELb1EEENS1_21CollectiveEpilogueFwdIS9_NS6_IJNS7_ILi1EEESF_SF_EEESA_SC_Li256ELb0ELb1ELb1ELb0EEENS1_19SingleTileSchedulerILb0ELb1ELb1ELi128EEEEEEEEEvNT_6ParamsE)
        /*0248*/ 	.word	0x00000000


	//----- nvinfo : EIATTR_MIN_STACK_SIZE
	.align		4
.L_108:
        /*024c*/ 	.byte	0x04, 0x12
        /*024e*/ 	.short	(.L_110 - .L_109)
	.align		4
.L_109:
        /*0250*/ 	.word	index@(_ZN7cutlass13device_kernelIN5flash19enable_sm80_to_sm89INS1_16FlashAttnFwdSm80INS1_25CollectiveMainloopFwdSm80ILi8ELi1ELb1EN4cute5tupleIJNS5_1CILi128EEENS7_ILi96EEES8_EEELi128ENS_10bfloat16_tEfNS_4arch4Sm80ELb0ELb1ELb1ELb0ELb1ELb0ELb1ELb1EEENS1_21CollectiveEpilogueFwdINS6_IJS8_S8_S9_EEENS6_IJNS7_ILi1EEESH_SH_EEESB_SD_Li256ELb0ELb1ELb1ELb0EEENS1_19SingleTileSchedulerILb0ELb1ELb1ELi128EEEEEEEEEvNT_6ParamsE)
        /*0254*/ 	.word	0x00000000


	//----- nvinfo : EIATTR_MIN_STACK_SIZE
	.align		4
.L_110:
        /*0258*/ 	.byte	0x04, 0x12
        /*025a*/ 	.short	(.L_112 - .L_111)
	.align		4
.L_111:
        /*025c*/ 	.word	index@(_ZN7cutlass13device_kernelIN5flash19enable_sm80_to_sm89INS1_16FlashAttnFwdSm80INS1_25CollectiveMainloopFwdSm80ILi8ELi1ELb1EN4cute5tupleIJNS5_1CILi128EEES8_S8_EEELi128ENS_10bfloat16_tEfNS_4arch4Sm80ELb1ELb0ELb1ELb0ELb1ELb0ELb1ELb1EEENS1_21CollectiveEpilogueFwdIS9_NS6_IJNS7_ILi1EEESF_SF_EEESA_SC_Li256ELb0ELb1ELb1ELb0EEENS1_30DynamicPersistentTileSchedulerILi256ELi256ELb1ELb1ELb0EEEEEEEEEvNT_6ParamsE)
        /*0260*/ 	.word	0x00000000


	//----- nvinfo : EIATTR_MIN_STACK_SIZE
	.align		4
.L_112:
        /*0264*/ 	.byte	0x04, 0x12
        /*0266*/ 	.short	(.L_114 - .L_113)
	.align		4
.L_113:
        /*0268*/ 	.word	index@(_ZN7cutlass13device_kernelIN5flash19enable_sm80_to_sm89INS1_16FlashAttnFwdSm80INS1_25CollectiveMainloopFwdSm80ILi4ELi1ELb0EN4cute5tupleIJNS5_1CILi128EEENS7_ILi64EEES8_EEELi128ENS_10bfloat16_tEfNS_4arch4Sm80ELb0ELb0ELb1ELb0ELb1ELb0ELb1ELb1EEENS1_21CollectiveEpilogueFwdINS6_IJS8_S8_S9_EEENS6_IJNS7_ILi1EEESH_SH_EEESB_SD_Li128ELb0ELb1ELb1ELb0EEENS1_19SingleTileSchedulerILb0ELb1ELb1ELi128EEEEEEEEEvNT_6ParamsE)
        /*026c*/ 	.word	0x00000000


	//----- nvinfo : EIATTR_MIN_STACK_SIZE
	.align		4
.L_114:
        /*0270*/ 	.byte	0x04, 0x12
        /*0272*/ 	.short	(.L_116 - .L_115)
	.align		4
.L_115:
        /*0274*/ 	.word	index@(_ZN7cutlass13device_kernelIN5flash19enable_sm80_to_sm89INS1_16FlashAttnFwdSm80INS1_25CollectiveMainloopFwdSm80ILi8ELi1ELb1EN4cute5tupleIJNS5_1CILi128EEENS7_ILi112EEES8_EEELi128ENS_10bfloat16_tEfNS_4arch4Sm80ELb0ELb0ELb1ELb1ELb1ELb0ELb1ELb1EEENS1_21CollectiveEpilogueFwdINS6_IJS8_S8_S9_EEENS6_IJNS7_ILi1EEESH_SH_EEESB_SD_Li256ELb1ELb1ELb1ELb0EEENS1_36VarlenDynamicPersistentTileSchedulerILi128ELi112ELi256ELi256ELb1ELb1ELb0ELb0ELb1ELb1EEEEEEEEEvNT_6ParamsE)
        /*0278*/ 	.word	0x00000000


	//----- nvinfo : EIATTR_MIN_STACK_SIZE
	.align		4
.L_116:
        /*027c*/ 	.byte	0x04, 0x12
        /*027e*/ 	.short	(.L_118 - .L_117)
	.align		4
.L_117:
        /*0280*/ 	.word	index@(_ZN7cutlass13device_kernelIN5flash19enable_sm80_to_sm89INS1_16FlashAttnFwdSm80INS1_25CollectiveMainloopFwdSm80ILi8ELi1ELb1EN4cute5tupleIJNS5_1CILi128EEENS7_ILi112EEES8_EEELi128ENS_10bfloat16_tEfNS_4arch4Sm80ELb0ELb0ELb1ELb1ELb1ELb1ELb1ELb1EEENS1_21CollectiveEpilogueFwdINS6_IJS8_S8_S9_EEENS6_IJNS7_ILi1EEESH_SH_EEESB_SD_Li256ELb1ELb1ELb1ELb0EEENS1_36VarlenDynamicPersistentTileSchedulerILi128ELi112ELi256ELi256ELb1ELb1ELb0ELb0ELb1ELb1EEEEEEEEEvNT_6ParamsE)
        /*0284*/ 	.word	0x00000000


	//----- nvinfo : EIATTR_MIN_STACK_SIZE
	.align		4
.L_118:
        /*0288*/ 	.byte	0x04, 0x12
        /*028a*/ 	.short	(.L_120 - .L_119)
	.align		4
.L_119:
        /*028c*/ 	.word	index@(_ZN7cutlass13device_kernelIN5flash19enable_sm80_to_sm89INS1_16FlashAttnFwdSm80INS1_25CollectiveMainloopFwdSm80ILi4ELi1ELb0EN4cute5tupleIJNS5_1CILi128EEENS7_ILi48EEES8_EEELi128ENS_10bfloat16_tEfNS_4arch4Sm80ELb0ELb1ELb1ELb0ELb1ELb0ELb1ELb1EEENS1_21CollectiveEpilogueFwdINS6_IJS8_S8_S9_EEENS6_IJNS7_ILi1EEESH_SH_EEESB_SD_Li128ELb0ELb1ELb1ELb0EEENS1_19SingleTileSchedulerILb0ELb1ELb1ELi128EEEEEEEEEvNT_6ParamsE)
        /*0290*/ 	.word	0x00000000


	//----- nvinfo : EIATTR_MIN_STACK_SIZE
	.align		4
.L_120:
        /*0294*/ 	.byte	0x04, 0x12
        /*0296*/ 	.short	(.L_122 - .L_121)
	.align		4
.L_121:
        /*0298*/ 	.word	index@(_ZN7cutlass13device_kernelIN5flash19enable_sm80_to_sm89INS1_16FlashAttnFwdSm80INS1_25CollectiveMainloopFwdSm80ILi8ELi1ELb1EN4cute5tupleIJNS5_1CILi128EEENS7_ILi96EEES8_EEELi128ENS_10bfloat16_tEfNS_4arch4Sm80ELb0ELb1ELb1ELb1ELb1ELb0ELb1ELb1EEENS1_21CollectiveEpilogueFwdINS6_IJS8_S8_S9_EEENS6_IJNS7_ILi1EEESH_SH_EEESB_SD_Li256ELb1ELb1ELb1ELb0EEENS1_36VarlenDynamicPersistentTileSchedulerILi128ELi96ELi256ELi256ELb1ELb1ELb0ELb1ELb0ELb1EEEEEEEEEvNT_6ParamsE)
        /*029c*/ 	.word	0x00000000


	//----- nvinfo : EIATTR_MIN_STACK_SIZE
	.align		4
.L_122:
        /*02a0*/ 	.byte	0x04, 0x12
        /*02a2*/ 	.short	(.L_124 - .L_123)
	.align		4
.L_123:
        /*02a4*/ 	.word	index@(_ZN7cutlass13device_kernelIN5flash19enable_sm80_to_sm89INS1_16FlashAttnFwdSm80INS1_25CollectiveMainloopFwdSm80ILi8ELi1ELb1EN4cute5tupleIJNS5_1CILi128EEENS7_ILi96EEES8_EEELi128ENS_10bfloat16_tEfNS_4arch4Sm80ELb0ELb1ELb1ELb1ELb1ELb1ELb1ELb1EEENS1_21CollectiveEpilogueFwdINS6_IJS8_S8_S9_EEENS6_IJNS7_ILi1EEESH_SH_EEESB_SD_Li256ELb1ELb1ELb1ELb0EEENS1_36VarlenDynamicPersistentTileSchedulerILi128ELi96ELi256ELi256ELb1ELb1ELb0ELb1ELb0ELb1EEEEEEEEEvNT_6ParamsE)
        /*02a8*/ 	.word	0x00000000


	//----- nvinfo : EIATTR_MIN_STACK_SIZE
	.align		4
.L_124:
        /*02ac*/ 	.byte	0x04, 0x12
        /*02ae*/ 	.short	(.L_126 - .L_125)
	.align		4
.L_125:
        /*02b0*/ 	.word	index@(_ZN7cutlass13device_kernelIN5flash19enable_sm80_to_sm89INS1_16FlashAttnFwdSm80INS1_25CollectiveMainloopFwdSm80ILi4ELi1ELb0EN4cute5tupleIJNS5_1CILi128EEENS7_ILi64EEES8_EEELi128ENS_10bfloat16_tEfNS_4arch4Sm80ELb1ELb0ELb1ELb0ELb1ELb0ELb1ELb1EEENS1_21CollectiveEpilogueFwdINS6_IJS8_S8_S9_EEENS6_IJNS7_ILi1EEESH_SH_EEESB_SD_Li128ELb0ELb1ELb1ELb0EEENS1_30DynamicPersistentTileSchedulerILi128ELi128ELb1ELb1ELb0EEEEEEEEEvNT_6ParamsE)
        /*02b4*/ 	.word	0x00000000


	//----- nvinfo : EIATTR_MIN_STACK_SIZE
	.align		4
.L_126:
        /*02b8*/ 	.byte	0x04, 0x12
        /*02ba*/ 	.short	(.L_128 - .L_127)
	.align		4
.L_127:
        /*02bc*/ 	.word	index@(_ZN7cutlass13device_kernelIN5flash19enable_sm80_to_sm89INS1_16FlashAttnFwdSm80INS1_25CollectiveMainloopFwdSm80ILi8ELi1ELb1EN4cute5tupleIJNS5_1CILi128EEENS7_ILi112EEES8_EEELi128ENS_10bfloat16_tEfNS_4arch4Sm80ELb1ELb0ELb1ELb1ELb1ELb0ELb1ELb1EEENS1_21CollectiveEpilogueFwdINS6_IJS8_S8_S9_EEENS6_IJNS7_ILi1EEESH_SH_EEESB_SD_Li256ELb1ELb1ELb1ELb0EEENS1_36VarlenDynamicPersistentTileSchedulerILi128ELi112ELi256ELi256ELb1ELb1ELb0ELb1ELb1ELb1EEEEEEEEEvNT_6ParamsE)
        /*02c0*/ 	.word	0x00000000


	//----- nvinfo : EIATTR_MIN_STACK_SIZE
	.align		4
.L_128:
        /*02c4*/ 	.byte	0x04, 0x12
        /*02c6*/ 	.short	(.L_130 - .L_129)
	.align		4
.L_129:
        /*02c8*/ 	.word	index@(_ZN7cutlass13device_kernelIN5flash19enable_sm80_to_sm89INS1_16FlashAttnFwdSm80INS1_25CollectiveMainloopFwdSm80ILi8ELi1ELb1EN4cute5tupleIJNS5_1CILi128EEENS7_ILi112EEES8_EEELi128ENS_10bfloat16_tEfNS_4arch4Sm80ELb1ELb0ELb1ELb1ELb1ELb1ELb1ELb1EEENS1_21CollectiveEpilogueFwdINS6_IJS8_S8_S9_EEENS6_IJNS7_ILi1EEESH_SH_EEESB_SD_Li256ELb1ELb1ELb1ELb0EEENS1_36VarlenDynamicPersistentTileSchedulerILi128ELi112ELi256ELi256ELb1ELb1ELb0ELb1ELb1ELb1EEEEEEEEEvNT_6ParamsE)
        /*02cc*/ 	.word	0x00000000


	//----- nvinfo : EIATTR_MIN_STACK_SIZE
	.align		4
.L_130:
        /*02d0*/ 	.byte	0x04, 0x12
        /*02d2*/ 	.short	(.L_132 - .L_131)
	.align		4
.L_131:
        /*02d4*/ 	.word	index@(_ZN7cutlass13device_kernelIN5flash19enable_sm80_to_sm89INS1_16FlashAttnFwdSm80INS1_25CollectiveMainloopFwdSm80ILi8ELi1ELb1EN4cute5tupleIJNS5_1CILi128EEES8_S8_EEELi128ENS_10bfloat16_tEfNS_4arch4Sm80ELb0ELb0ELb0ELb0ELb1ELb0ELb1ELb1EEENS1_21CollectiveEpilogueFwdIS9_NS6_IJNS7_ILi1EEESF_SF_EEESA_SC_Li256ELb0ELb1ELb1ELb0EEENS1_19SingleTileSchedulerILb0ELb1ELb1ELi128EEEEEEEEEvNT_6ParamsE)
        /*02d8*/ 	.word	0x00000000


	//----- nvinfo : EIATTR_MIN_STACK_SIZE
	.align		4
.L_132:
        /*02dc*/ 	.byte	0x04, 0x12
        /*02de*/ 	.short	(.L_134 - .L_133)
	.align		4
.L_133:
        /*02e0*/ 	.word	index@(_ZN7cutlass13device_kernelIN5flash19enable_sm80_to_sm89INS1_16FlashAttnFwdSm80INS1_25CollectiveMainloopFwdSm80ILi8ELi1ELb1EN4cute5tupleIJNS5_1CILi128EEENS7_ILi96EEES8_EEELi128ENS_10bfloat16_tEfNS_4arch4Sm80ELb0ELb1ELb0ELb0ELb1ELb0ELb1ELb1EEENS1_21CollectiveEpilogueFwdINS6_IJS8_S8_S9_EEENS6_IJNS7_ILi1EEESH_SH_EEESB_SD_Li256ELb0ELb1ELb1ELb0EEENS1_19SingleTileSchedulerILb0ELb1ELb1ELi128EEEEEEEEEvNT_6ParamsE)
        /*02e4*/ 	.word	0x00000000


	//----- nvinfo : EIATTR_MIN_STACK_SIZE
	.align		4
.L_134:
        /*02e8*/ 	.byte	0x04, 0x12
        /*02ea*/ 	.short	(.L_136 - .L_135)
	.align		4
.L_135:
        /*02ec*/ 	.word	index@(_ZN7cutlass13device_kernelIN5flash19enable_sm80_to_sm89INS1_16FlashAttnFwdSm80INS1_25CollectiveMainloopFwdSm80ILi8ELi1ELb1EN4cute5tupleIJNS5_1CILi128EEES8_S8_EEELi128ENS_10bfloat16_tEfNS_4arch4Sm80ELb1ELb0ELb0ELb0ELb1ELb0ELb1ELb1EEENS1_21CollectiveEpilogueFwdIS9_NS6_IJNS7_ILi1EEESF_SF_EEESA_SC_Li256ELb0ELb1ELb1ELb0EEENS1_30DynamicPersistentTileSchedulerILi256ELi256ELb1ELb1ELb0EEEEEEEEEvNT_6ParamsE)
        /*02f0*/ 	.word	0x00000000


	//----- nvinfo : EIATTR_MIN_STACK_SIZE
	.align		4
.L_136:
        /*02f4*/ 	.byte	0x04, 0x12
        /*02f6*/ 	.short	(.L_138 - .L_137)
	.align		4
.L_137:
        /*02f8*/ 	.word	index@(_ZN7cutlass13device_kernelIN5flash19enable_sm80_to_sm89INS1_16FlashAttnFwdSm80INS1_25CollectiveMainloopFwdSm80ILi4ELi1ELb0EN4cute5tupleIJNS5_1CILi128EEENS7_ILi64EEES8_EEELi128ENS_10bfloat16_tEfNS_4arch4Sm80ELb0ELb0ELb0ELb0ELb1ELb0ELb1ELb1EEENS1_21CollectiveEpilogueFwdINS6_IJS8_S8_S9_EEENS6_IJNS7_ILi1EEESH_SH_EEESB_SD_Li128ELb0ELb1ELb1ELb0EEENS1_19SingleTileSchedulerILb0ELb1ELb1ELi128EEEEEEEEEvNT_6ParamsE)
        /*02fc*/ 	.word	0x00000000


	//----- nvinfo : EIATTR_MIN_STACK_SIZE
	.align		4
.L_138:
        /*0300*/ 	.byte	0x04, 0x12
        /*0302*/ 	.short	(.L_140 - .L_139)
	.align		4
.L_139:
        /*0304*/ 	.word	index@(_ZN7cutlass13device_kernelIN5flash19enable_sm80_to_sm89INS1_16FlashAttnFwdSm80INS1_25CollectiveMainloopFwdSm80ILi8ELi1ELb1EN4cute5tupleIJNS5_1CILi128EEENS7_ILi112EEES8_EEELi128ENS_10bfloat16_tEfNS_4arch4Sm80ELb0ELb0ELb0ELb1ELb1ELb0ELb1ELb1EEENS1_21CollectiveEpilogueFwdINS6_IJS8_S8_S9_EEENS6_IJNS7_ILi1EEESH_SH_EEESB_SD_Li256ELb1ELb1ELb1ELb0EEENS1_36VarlenDynamicPersistentTileSchedulerILi128ELi112ELi256ELi256ELb1ELb1ELb0ELb0ELb1ELb1EEEEEEEEEvNT_6ParamsE)
        /*0308*/ 	.word	0x00000000


	//----- nvinfo : EIATTR_MIN_STACK_SIZE
	.align		4
.L_140:
        /*030c*/ 	.byte	0x04, 0x12
        /*030e*/ 	.short	(.L_142 - .L_141)
	.align		4
.L_141:
        /*0310*/ 	.word	index@(_ZN7cutlass13device_kernelIN5flash19enable_sm80_to_sm89INS1_16FlashAttnFwdSm80INS1_25CollectiveMainloopFwdSm80ILi8ELi1ELb1EN4cute5tupleIJNS5_1CILi128EEENS7_ILi112EEES8_EEELi128ENS_10bfloat16_tEfNS_4arch4Sm80ELb0ELb0ELb0ELb1ELb1ELb1ELb1ELb1EEENS1_21CollectiveEpilogueFwdINS6_IJS8_S8_S9_EEENS6_IJNS7_ILi1EEESH_SH_EEESB_SD_Li256ELb1ELb1ELb1ELb0EEENS1_36VarlenDynamicPersistentTileSchedulerILi128ELi112ELi256ELi256ELb1ELb1ELb0ELb0ELb1ELb1EEEEEEEEEvNT_6ParamsE)
        /*0314*/ 	.word	0x00000000


	//----- nvinfo : EIATTR_MIN_STACK_SIZE
	.align		4
.L_142:
        /*0318*/ 	.byte	0x04, 0x12
        /*031a*/ 	.short	(.L_144 - .L_143)
	.align		4
.L_143:
        /*031c*/ 	.word	index@(_ZN7cutlass13device_kernelIN5flash19enable_sm80_to_sm89INS1_16FlashAttnFwdSm80INS1_25CollectiveMainloopFwdSm80ILi4ELi1ELb0EN4cute5tupleIJNS5_1CILi128EEENS7_ILi48EEES8_EEELi128ENS_10bfloat16_tEfNS_4arch4Sm80ELb0ELb1ELb0ELb0ELb1ELb0ELb1ELb1EEENS1_21CollectiveEpilogueFwdINS6_IJS8_S8_S9_EEENS6_IJNS7_ILi1EEESH_SH_EEESB_SD_Li128ELb0ELb1ELb1ELb0EEENS1_19SingleTileSchedulerILb0ELb1ELb1ELi128EEEEEEEEEvNT_6ParamsE)
        /*0320*/ 	.word	0x00000000


	//----- nvinfo : EIATTR_MIN_STACK_SIZE
	.align		4
.L_144:
        /*0324*/ 	.byte	0x04, 0x12
        /*0326*/ 	.short	(.L_146 - .L_145)
	.align		4
.L_145:
        /*0328*/ 	.word	index@(_ZN7cutlass13device_kernelIN5flash19enable_sm80_to_sm89INS1_16FlashAttnFwdSm80INS1_25CollectiveMainloopFwdSm80ILi8ELi1ELb1EN4cute5tupleIJNS5_1CILi128EEENS7_ILi96EEES8_EEELi128ENS_10bfloat16_tEfNS_4arch4Sm80ELb0ELb1ELb0ELb1ELb1ELb0ELb1ELb1EEENS1_21CollectiveEpilogueFwdINS6_IJS8_S8_S9_EEENS6_IJNS7_ILi1EEESH_SH_EEESB_SD_Li256ELb1ELb1ELb1ELb0EEENS1_36VarlenDynamicPersistentTileSchedulerILi128ELi96ELi256ELi256ELb1ELb1ELb0ELb1ELb0ELb1EEEEEEEEEvNT_6ParamsE)
        /*032c*/ 	.word	0x00000000


	//----- nvinfo : EIATTR_MIN_STACK_SIZE
	.align		4
.L_146:
        /*0330*/ 	.byte	0x04, 0x12
        /*0332*/ 	.short	(.L_148 - .L_147)
	.align		4
.L_147:
        /*0334*/ 	.word	index@(_ZN7cutlass13device_kernelIN5flash19enable_sm80_to_sm89INS1_16FlashAttnFwdSm80INS1_25CollectiveMainloopFwdSm80ILi8ELi1ELb1EN4cute5tupleIJNS5_1CILi128EEENS7_ILi96EEES8_EEELi128ENS_10bfloat16_tEfNS_4arch4Sm80ELb0ELb1ELb0ELb1ELb1ELb1ELb1ELb1EEENS1_21CollectiveEpilogueFwdINS6_IJS8_S8_S9_EEENS6_IJNS7_ILi1EEESH_SH_EEESB_SD_Li256ELb1ELb1ELb1ELb0EEENS1_36VarlenDynamicPersistentTileSchedulerILi128ELi96ELi256ELi256ELb1ELb1ELb0ELb1ELb0ELb1EEEEEEEEEvNT_6ParamsE)
        /*0338*/ 	.word	0x00000000


	//----- nvinfo : EIATTR_MIN_STACK_SIZE
	.align		4
.L_148:
        /*033c*/ 	.byte	0x04, 0x12
        /*033e*/ 	.short	(.L_150 - .L_149)
	.align		4
.L_149:
        /*0340*/ 	.word	index@(_ZN7cutlass13device_kernelIN5flash19enable_sm80_to_sm89INS1_16FlashAttnFwdSm80INS1_25CollectiveMainloopFwdSm80ILi4ELi1ELb0EN4cute5tupleIJNS5_1CILi128EEENS7_ILi64EEES8_EEELi128ENS_10bfloat16_tEfNS_4arch4Sm80ELb1ELb0ELb0ELb0ELb1ELb0ELb1ELb1EEENS1_21CollectiveEpilogueFwdINS6_IJS8_S8_S9_EEENS6_IJNS7_ILi1EEESH_SH_EEESB_SD_Li128ELb0ELb1ELb1ELb0EEENS1_30DynamicPersistentTileSchedulerILi128ELi128ELb1ELb1ELb0EEEEEEEEEvNT_6ParamsE)
        /*0344*/ 	.word	0x00000000


	//----- nvinfo : EIATTR_MIN_STACK_SIZE
	.align		4
.L_150:
        /*0348*/ 	.byte	0x04, 0x12
        /*034a*/ 	.short	(.L_152 - .L_151)
	.align		4
.L_151:
        /*034c*/ 	.word	index@(_ZN7cutlass13device_kernelIN5flash19enable_sm80_to_sm89INS1_16FlashAttnFwdSm80INS1_25CollectiveMainloopFwdSm80ILi8ELi1ELb1EN4cute5tupleIJNS5_1CILi128EEENS7_ILi112EEES8_EEELi128ENS_10bfloat16_tEfNS_4arch4Sm80ELb1ELb0ELb0ELb1ELb1ELb0ELb1ELb1EEENS1_21CollectiveEpilogueFwdINS6_IJS8_S8_S9_EEENS6_IJNS7_ILi1EEESH_SH_EEESB_SD_Li256ELb1ELb1ELb1ELb0EEENS1_36VarlenDynamicPersistentTileSchedulerILi128ELi112ELi256ELi256ELb1ELb1ELb0ELb1ELb1ELb1EEEEEEEEEvNT_6ParamsE)
        /*0350*/ 	.word	0x00000000


	//----- nvinfo : EIATTR_MIN_STACK_SIZE
	.align		4
.L_152:
        /*0354*/ 	.byte	0x04, 0x12
        /*0356*/ 	.short	(.L_154 - .L_153)
	.align		4
.L_153:
        /*0358*/ 	.word	index@(_ZN7cutlass13device_kernelIN5flash19enable_sm80_to_sm89INS1_16FlashAttnFwdSm80INS1_25CollectiveMainloopFwdSm80ILi8ELi1ELb1EN4cute5tupleIJNS5_1CILi128EEENS7_ILi112EEES8_EEELi128ENS_10bfloat16_tEfNS_4arch4Sm80ELb1ELb0ELb0ELb1ELb1ELb1ELb1ELb1EEENS1_21CollectiveEpilogueFwdINS6_IJS8_S8_S9_EEENS6_IJNS7_ILi1EEESH_SH_EEESB_SD_Li256ELb1ELb1ELb1ELb0EEENS1_36VarlenDynamicPersistentTileSchedulerILi128ELi112ELi256ELi256ELb1ELb1ELb0ELb1ELb1ELb1EEEEEEEEEvNT_6ParamsE)
        /*035c*/ 	.word	0x00000000
.L_154:


//--------------------- .nv.compat                --------------------------
	.section	.nv.compat,"",@"SHT_CUDA_COMPAT_INFO"
	.align	4
        /*0000*/ 	.byte	0x02, 0x09, 0x01, 0x00, 0x02, 0x02, 0x01, 0x00, 0x02, 0x05, 0x05, 0x00, 0x03, 0x07, 0x01, 0x01
        /*0010*/ 	.byte	0x02, 0x03, 0x00, 0x00, 0x02, 0x06, 0x01, 0x00, 0x04, 0x0b, 0x08, 0x00, 0x09, 0x00, 0x00, 0x00
        /*0020*/ 	.byte	0x00, 0x00, 0x00, 0x00


//--------------------- .nv.info._ZN7cutlass13device_kernelIN5flash19enable_sm80_to_sm89INS1_16FlashAttnFwdSm80INS1_25CollectiveMainloopFwdSm80ILi8ELi1ELb1EN4cute5tupleIJNS5_1CILi128EEES8_S8_EEELi128ENS_10bfloat16_tEfNS_4arch4Sm80ELb0ELb0ELb1ELb0ELb1ELb0ELb1ELb1EEENS1_21CollectiveEpilogueFwdIS9_NS6_IJNS7_ILi1EEESF_SF_EEESA_SC_Li256ELb0ELb1ELb1ELb0EEENS1_19SingleTileSchedulerILb0ELb1ELb1ELi128EEEEEEEEEvNT_6ParamsE --------------------------
	.section	.nv.info._ZN7cutlass13device_kernelIN5flash19enable_sm80_to_sm89INS1_16FlashAttnFwdSm80INS1_25CollectiveMainloopFwdSm80ILi8ELi1ELb1EN4cute5tupleIJNS5_1CILi128EEES8_S8_EEELi128ENS_10bfloat16_tEfNS_4arch4Sm80ELb0ELb0ELb1ELb0ELb1ELb0ELb1ELb1EEENS1_21CollectiveEpilogueFwdIS9_NS6_IJNS7_ILi1EEESF_SF_EEESA_SC_Li256ELb0ELb1ELb1ELb0EEENS1_19SingleTileSchedulerILb0ELb1ELb1ELi128EEEEEEEEEvNT_6ParamsE,"",@"SHT_CUDA_INFO"
	.sectionflags	@""
	.align	4


	//----- nvinfo : EIATTR_CUDA_API_VERSION
	.align		4
        /*0000*/ 	.byte	0x04, 0x37
        /*0002*/ 	.short	(.L_156 - .L_155)
.L_155:
        /*0004*/ 	.word	0x00000082


	//----- nvinfo : EIATTR_KPARAM_INFO
	.align		4
.L_156:
        /*0008*/ 	.byte	0x04, 0x17
        /*000a*/ 	.short	(.L_158 - .L_157)
.L_157:
        /*000c*/ 	.word	0x00000000
        /*0010*/ 	.short	0x0000
        /*0012*/ 	.short	0x0000
        /*0014*/ 	.byte	0x00, 0xf0, 0x61, 0x10


	//----- nvinfo : EIATTR_SPARSE_MMA_MASK
	.align		4
.L_158:
        /*0018*/ 	.byte	0x03, 0x50
        /*001a*/ 	.short	0x0000


	//----- nvinfo : EIATTR_MAXREG_COUNT
	.align		4
        /*001c*/ 	.byte	0x03, 0x1b
        /*001e*/ 	.short	0x00ff


	//----- nvinfo : EIATTR_MERCURY_ISA_VERSION
	.align		4
        /*0020*/ 	.byte	0x03, 0x5f
        /*0022*/ 	.short	0x0101


	//----- nvinfo : EIATTR_VRC_CTA_INIT_COUNT
	.align		4
        /*0024*/ 	.byte	0x02, 0x4a
	.zero		1
	.zero		1


	//----- nvinfo : EIATTR_EXIT_INSTR_OFFSETS
	.align		4
        /*0028*/ 	.byte	0x04, 0x1c
        /*002a*/ 	.short	(.L_160 - .L_159)


	//   ....[0]....
.L_159:
        /*002c*/ 	.word	0x00000010


	//----- nvinfo : EIATTR_MAX_THREADS
	.align		4
.L_160:
        /*0030*/ 	.byte	0x04, 0x05
        /*0032*/ 	.short	(.L_162 - .L_161)
.L_161:
        /*0034*/ 	.word	0x00000100
        /*0038*/ 	.word	0x00000001
        /*003c*/ 	.word	0x00000001


	//----- nvinfo : EIATTR_CBANK_PARAM_SIZE
	.align		4
.L_162:
        /*0040*/ 	.byte	0x03, 0x19
        /*0042*/ 	.short	0x0418


	//----- nvinfo : EIATTR_PARAM_CBANK
	.align		4
        /*0044*/ 	.byte	0x04, 0x0a
        /*0046*/ 	.short	(.L_164 - .L_163)
	.align		4
.L_163:
        /*0048*/ 	.word	index@(.nv.constant0._ZN7cutlass13device_kernelIN5flash19enable_sm80_to_sm89INS1_16FlashAttnFwdSm80INS1_25CollectiveMainloopFwdSm80ILi8ELi1ELb1EN4cute5tupleIJNS5_1CILi128EEES8_S8_EEELi128ENS_10bfloat16_tEfNS_4arch4Sm80ELb0ELb0ELb1ELb0ELb1ELb0ELb1ELb1EEENS1_21CollectiveEpilogueFwdIS9_NS6_IJNS7_ILi1EEESF_SF_EEESA_SC_Li256ELb0ELb1ELb1ELb0EEENS1_19SingleTileSchedulerILb0ELb1ELb1ELi128EEEEEEEEEvNT_6ParamsE)
        /*004c*/ 	.short	0x0380
        /*004e*/ 	.short	0x0418


	//----- nvinfo : EIATTR_SW_WAR
	.align		4
.L_164:
        /*0050*/ 	.byte	0x04, 0x36
        /*0052*/ 	.short	(.L_166 - .L_165)
.L_165:
        /*0054*/ 	.word	0x00000008
.L_166:


//--------------------- .nv.info._ZN7cutlass13device_kernelIN5flash19enable_sm80_to_sm89INS1_16FlashAttnFwdSm80INS1_25CollectiveMainloopFwdSm80ILi8ELi1ELb1EN4cute5tupleIJNS5_1CILi128EEENS7_ILi96EEES8_EEELi128ENS_10bfloat16_tEfNS_4arch4Sm80ELb0ELb1ELb1ELb0ELb1ELb0ELb1ELb1EEENS1_21CollectiveEpilogueFwdINS6_IJS8_S8_S9_EEENS6_IJNS7_ILi1EEESH_SH_EEESB_SD_Li256ELb0ELb1ELb1ELb0EEENS1_19SingleTileSchedulerILb0ELb1ELb1ELi128EEEEEEEEEvNT_6ParamsE --------------------------
	.section	.nv.info._ZN7cutlass13device_kernelIN5flash19enable_sm80_to_sm89INS1_16FlashAttnFwdSm80INS1_25CollectiveMainloopFwdSm80ILi8ELi1ELb1EN4cute5tupleIJNS5_1CILi128EEENS7_ILi96EEES8_EEELi128ENS_10bfloat16_tEfNS_4arch4Sm80ELb0ELb1ELb1ELb0ELb1ELb0ELb1ELb1EEENS1_21CollectiveEpilogueFwdINS6_IJS8_S8_S9_EEENS6_IJNS7_ILi1EEESH_SH_EEESB_SD_Li256ELb0ELb1ELb1ELb0EEENS1_19SingleTileSchedulerILb0ELb1ELb1ELi128EEEEEEEEEvNT_6ParamsE,"",@"SHT_CUDA_INFO"
	.sectionflags	@""
	.align	4


	//----- nvinfo : EIATTR_CUDA_API_VERSION
	.align		4
        /*0000*/ 	.byte	0x04, 0x37
        /*0002*/ 	.short	(.L_168 - .L_167)
.L_167:
        /*0004*/ 	.word	0x00000082


	//----- nvinfo : EIATTR_KPARAM_INFO
	.align		4
.L_168:
        /*0008*/ 	.byte	0x04, 0x17
        /*000a*/ 	.short	(.L_170 - .L_169)
.L_169:
        /*000c*/ 	.word	0x00000000
        /*0010*/ 	.short	0x0000
        /*0012*/ 	.short	0x0000
        /*0014*/ 	.byte	0x00, 0xf0, 0x61, 0x10


	//----- nvinfo : EIATTR_SPARSE_MMA_MASK
	.align		4
.L_170:
        /*0018*/ 	.byte	0x03, 0x50
        /*001a*/ 	.short	0x0000


	//----- nvinfo : EIATTR_MAXREG_COUNT
	.align		4
        /*001c*/ 	.byte	0x03, 0x1b
        /*001e*/ 	.short	0x00ff


	//----- nvinfo : EIATTR_MERCURY_ISA_VERSION
	.align		4
        /*0020*/ 	.byte	0x03, 0x5f
        /*0022*/ 	.short	0x0101


	//----- nvinfo : EIATTR_VRC_CTA_INIT_COUNT
	.align		4
        /*0024*/ 	.byte	0x02, 0x4a
	.zero		1
	.zero		1


	//----- nvinfo : EIATTR_EXIT_INSTR_OFFSETS
	.align		4
        /*0028*/ 	.byte	0x04, 0x1c
        /*002a*/ 	.short	(.L_172 - .L_171)


	//   ....[0]....
.L_171:
        /*002c*/ 	.word	0x00000010


	//----- nvinfo : EIATTR_MAX_THREADS
	.align		4
.L_172:
        /*0030*/ 	.byte	0x04, 0x05
        /*0032*/ 	.short	(.L_174 - .L_173)
.L_173:
        /*0034*/ 	.word	0x00000100
        /*0038*/ 	.word	0x00000001
        /*003c*/ 	.word	0x00000001


	//----- nvinfo : EIATTR_CBANK_PARAM_SIZE
	.align		4
.L_174:
        /*0040*/ 	.byte	0x03, 0x19
        /*0042*/ 	.short	0x0418


	//----- nvinfo : EIATTR_PARAM_CBANK
	.align		4
        /*0044*/ 	.byte	0x04, 0x0a
        /*0046*/ 	.short	(.L_176 - .L_175)
	.align		4
.L_175:
        /*0048*/ 	.word	index@(.nv.constant0._ZN7cutlass13device_kernelIN5flash19enable_sm80_to_sm89INS1_16FlashAttnFwdSm80INS1_25CollectiveMainloopFwdSm80ILi8ELi1ELb1EN4cute5tupleIJNS5_1CILi128EEENS7_ILi96EEES8_EEELi128ENS_10bfloat16_tEfNS_4arch4Sm80ELb0ELb1ELb1ELb0ELb1ELb0ELb1ELb1EEENS1_21CollectiveEpilogueFwdINS6_IJS8_S8_S9_EEENS6_IJNS7_ILi1EEESH_SH_EEESB_SD_Li256ELb0ELb1ELb1ELb0EEENS1_19SingleTileSchedulerILb0ELb1ELb1ELi128EEEEEEEEEvNT_6ParamsE)
        /*004c*/ 	.short	0x0380
        /*004e*/ 	.short	0x0418


	//----- nvinfo : EIATTR_SW_WAR
	.align		4
.L_176:
        /*0050*/ 	.byte	0x04, 0x36
        /*0052*/ 	.short	(.L_178 - .L_177)
.L_177:
        /*0054*/ 	.word	0x00000008
.L_178:


//--------------------- .nv.info._ZN7cutlass13device_kernelIN5flash19enable_sm80_to_sm89INS1_16FlashAttnFwdSm80INS1_25CollectiveMainloopFwdSm80ILi8ELi1ELb1EN4cute5tupleIJNS5_1CILi128EEES8_S8_EEELi128ENS_10bfloat16_tEfNS_4arch4Sm80ELb1ELb0ELb1ELb0ELb1ELb0ELb1ELb1EEENS1_21CollectiveEpilogueFwdIS9_NS6_IJNS7_ILi1EEESF_SF_EEESA_SC_Li256ELb0ELb1ELb1ELb0EEENS1_30DynamicPersistentTileSchedulerILi256ELi256ELb1ELb1ELb0EEEEEEEEEvNT_6ParamsE --------------------------
	.section	.nv.info._ZN7cutlass13device_kernelIN5flash19enable_sm80_to_sm89INS1_16FlashAttnFwdSm80INS1_25CollectiveMainloopFwdSm80ILi8ELi1ELb1EN4cute5tupleIJNS5_1CILi128EEES8_S8_EEELi128ENS_10bfloat16_tEfNS_4arch4Sm80ELb1ELb0ELb1ELb0ELb1ELb0ELb1ELb1EEENS1_21CollectiveEpilogueFwdIS9_NS6_IJNS7_ILi1EEESF_SF_EEESA_SC_Li256ELb0ELb1ELb1ELb0EEENS1_30DynamicPersistentTileSchedulerILi256ELi256ELb1ELb1ELb0EEEEEEEEEvNT_6ParamsE,"",@"SHT_CUDA_INFO"
	.sectionflags	@""
	.align	4


	//----- nvinfo : EIATTR_CUDA_API_VERSION
	.align		4
        /*0000*/ 	.byte	0x04, 0x37
        /*0002*/ 	.short	(.L_180 - .L_179)
.L_179:
        /*0004*/ 	.word	0x00000082


	//----- nvinfo : EIATTR_KPARAM_INFO
	.align		4
.L_180:
        /*0008*/ 	.byte	0x04, 0x17
        /*000a*/ 	.short	(.L_182 - .L_181)
.L_181:
        /*000c*/ 	.word	0x00000000
        /*0010*/ 	.short	0x0000
        /*0012*/ 	.short	0x0000
        /*0014*/ 	.byte	0x00, 0xf0, 0xa1, 0x10


	//----- nvinfo : EIATTR_SPARSE_MMA_MASK
	.align		4
.L_182:
        /*0018*/ 	.byte	0x03, 0x50
        /*001a*/ 	.short	0x0000


	//----- nvinfo : EIATTR_MAXREG_COUNT
	.align		4
        /*001c*/ 	.byte	0x03, 0x1b
        /*001e*/ 	.short	0x00ff


	//----- nvinfo : EIATTR_MERCURY_ISA_VERSION
	.align		4
        /*0020*/ 	.byte	0x03, 0x5f
        /*0022*/ 	.short	0x0101


	//----- nvinfo : EIATTR_VRC_CTA_INIT_COUNT
	.align		4
        /*0024*/ 	.byte	0x02, 0x4a
	.zero		1
	.zero		1


	//----- nvinfo : EIATTR_EXIT_INSTR_OFFSETS
	.align		4
        /*0028*/ 	.byte	0x04, 0x1c
        /*002a*/ 	.short	(.L_184 - .L_183)


	//   ....[0]....
.L_183:
        /*002c*/ 	.word	0x00000010


	//----- nvinfo : EIATTR_MAX_THREADS
	.align		4
.L_184:
        /*0030*/ 	.byte	0x04, 0x05
        /*0032*/ 	.short	(.L_186 - .L_185)
.L_185:
        /*0034*/ 	.word	0x00000100
        /*0038*/ 	.word	0x00000001
        /*003c*/ 	.word	0x00000001


	//----- nvinfo : EIATTR_CBANK_PARAM_SIZE
	.align		4
.L_186:
        /*0040*/ 	.byte	0x03, 0x19
        /*0042*/ 	.short	0x0428


	//----- nvinfo : EIATTR_PARAM_CBANK
	.align		4
        /*0044*/ 	.byte	0x04, 0x0a
        /*0046*/ 	.short	(.L_188 - .L_187)
	.align		4
.L_187:
        /*0048*/ 	.word	index@(.nv.constant0._ZN7cutlass13device_kernelIN5flash19enable_sm80_to_sm89INS1_16FlashAttnFwdSm80INS1_25CollectiveMainloopFwdSm80ILi8ELi1ELb1EN4cute5tupleIJNS5_1CILi128EEES8_S8_EEELi128ENS_10bfloat16_tEfNS_4arch4Sm80ELb1ELb0ELb1ELb0ELb1ELb0ELb1ELb1EEENS1_21CollectiveEpilogueFwdIS9_NS6_IJNS7_ILi1EEESF_SF_EEESA_SC_Li256ELb0ELb1ELb1ELb0EEENS1_30DynamicPersistentTileSchedulerILi256ELi256ELb1ELb1ELb0EEEEEEEEEvNT_6ParamsE)
        /*004c*/ 	.short	0x0380
        /*004e*/ 	.short	0x0428


	//----- nvinfo : EIATTR_SW_WAR
	.align		4
.L_188:
        /*0050*/ 	.byte	0x04, 0x36
        /*0052*/ 	.short	(.L_190 - .L_189)
.L_189:
        /*0054*/ 	.word	0x00000008
.L_190:


//--------------------- .nv.info._ZN7cutlass13device_kernelIN5flash19enable_sm80_to_sm89INS1_16FlashAttnFwdSm80INS1_25CollectiveMainloopFwdSm80ILi4ELi1ELb0EN4cute5tupleIJNS5_1CILi128EEENS7_ILi64EEES8_EEELi128ENS_10bfloat16_tEfNS_4arch4Sm80ELb0ELb0ELb1ELb0ELb1ELb0ELb1ELb1EEENS1_21CollectiveEpilogueFwdINS6_IJS8_S8_S9_EEENS6_IJNS7_ILi1EEESH_SH_EEESB_SD_Li128ELb0ELb1ELb1ELb0EEENS1_19SingleTileSchedulerILb0ELb1ELb1ELi128EEEEEEEEEvNT_6ParamsE --------------------------
	.section	.nv.info._ZN7cutlass13device_kernelIN5flash19enable_sm80_to_sm89INS1_16FlashAttnFwdSm80INS1_25CollectiveMainloopFwdSm80ILi4ELi1ELb0EN4cute5tupleIJNS5_1CILi128EEENS7_ILi64EEES8_EEELi128ENS_10bfloat16_tEfNS_4arch4Sm80ELb0ELb0ELb1ELb0ELb1ELb0ELb1ELb1EEENS1_21CollectiveEpilogueFwdINS6_IJS8_S8_S9_EEENS6_IJNS7_ILi1EEESH_SH_EEESB_SD_Li128ELb0ELb1ELb1ELb0EEENS1_19SingleTileSchedulerILb0ELb1ELb1ELi128EEEEEEEEEvNT_6ParamsE,"",@"SHT_CUDA_INFO"
	.sectionflags	@""
	.align	4


	//----- nvinfo : EIATTR_CUDA_API_VERSION
	.align		4
        /*0000*/ 	.byte	0x04, 0x37
        /*0002*/ 	.short	(.L_192 - .L_191)
.L_191:
        /*0004*/ 	.word	0x00000082


	//----- nvinfo : EIATTR_KPARAM_INFO
	.align		4
.L_192:
        /*0008*/ 	.byte	0x04, 0x17
        /*000a*/ 	.short	(.L_194 - .L_193)
.L_193:
        /*000c*/ 	.word	0x00000000
        /*0010*/ 	.short	0x0000
        /*0012*/ 	.short	0x0000
        /*0014*/ 	.byte	0x00, 0xf0, 0x61, 0x10


	//----- nvinfo : EIATTR_SPARSE_MMA_MASK
	.align		4
.L_194:
        /*0018*/ 	.byte	0x03, 0x50
        /*001a*/ 	.short	0x0000


	//----- nvinfo : EIATTR_MAXREG_COUNT
	.align		4
        /*001c*/ 	.byte	0x03, 0x1b
        /*001e*/ 	.short	0x00ff


	//----- nvinfo : EIATTR_MERCURY_ISA_VERSION
	.align		4
        /*0020*/ 	.byte	0x03, 0x5f
        /*0022*/ 	.short	0x0101


	//----- nvinfo : EIATTR_VRC_CTA_INIT_COUNT
	.align		4
        /*0024*/ 	.byte	0x02, 0x4a
	.zero		1
	.zero		1


	//----- nvinfo : EIATTR_EXIT_INSTR_OFFSETS
	.align		4
        /*0028*/ 	.byte	0x04, 0x1c
        /*002a*/ 	.short	(.L_196 - .L_195)


	//   ....[0]....
.L_195:
        /*002c*/ 	.word	0x00000010


	//----- nvinfo : EIATTR_MAX_THREADS
	.align		4
.L_196:
        /*0030*/ 	.byte	0x04, 0x05
        /*0032*/ 	.short	(.L_198 - .L_197)
.L_197:
        /*0034*/ 	.word	0x00000080
        /*0038*/ 	.word	0x00000001
        /*003c*/ 	.word	0x00000001


	//----- nvinfo : EIATTR_CBANK_PARAM_SIZE
	.align		4
.L_198:
        /*0040*/ 	.byte	0x03, 0x19
        /*0042*/ 	.short	0x0418


	//----- nvinfo : EIATTR_PARAM_CBANK
	.align		4
        /*0044*/ 	.byte	0x04, 0x0a
        /*0046*/ 	.short	(.L_200 - .L_199)
	.align		4
.L_199:
        /*0048*/ 	.word	index@(.nv.constant0._ZN7cutlass13device_kernelIN5flash19enable_sm80_to_sm89INS1_16FlashAttnFwdSm80INS1_25CollectiveMainloopFwdSm80ILi4ELi1ELb0EN4cute5tupleIJNS5_1CILi128EEENS7_ILi64EEES8_EEELi128ENS_10bfloat16_tEfNS_4arch4Sm80ELb0ELb0ELb1ELb0ELb1ELb0ELb1ELb1EEENS1_21CollectiveEpilogueFwdINS6_IJS8_S8_S9_EEENS6_IJNS7_ILi1EEESH_SH_EEESB_SD_Li128ELb0ELb1ELb1ELb0EEENS1_19SingleTileSchedulerILb0ELb1ELb1ELi128EEEEEEEEEvNT_6ParamsE)
        /*004c*/ 	.short	0x0380
        /*004e*/ 	.short	0x0418


	//----- nvinfo : EIATTR_SW_WAR
	.align		4
.L_200:
        /*0050*/ 	.byte	0x04, 0x36
        /*0052*/ 	.short	(.L_202 - .L_201)
.L_201:
        /*0054*/ 	.word	0x00000008
.L_202:


//--------------------- .nv.info._ZN7cutlass13device_kernelIN5flash19enable_sm80_to_sm89INS1_16FlashAttnFwdSm80INS1_25CollectiveMainloopFwdSm80ILi8ELi1ELb1EN4cute5tupleIJNS5_1CILi128EEENS7_ILi112EEES8_EEELi128ENS_10bfloat16_tEfNS_4arch4Sm80ELb0ELb0ELb1ELb1ELb1ELb0ELb1ELb1EEENS1_21CollectiveEpilogueFwdINS6_IJS8_S8_S9_EEENS6_IJNS7_ILi1EEESH_SH_EEESB_SD_Li256ELb1ELb1ELb1ELb0EEENS1_36VarlenDynamicPersistentTileSchedulerILi128ELi112ELi256ELi256ELb1ELb1ELb0ELb0ELb1ELb1EEEEEEEEEvNT_6ParamsE --------------------------
	.section	.nv.info._ZN7cutlass13device_kernelIN5flash19enable_sm80_to_sm89INS1_16FlashAttnFwdSm80INS1_25CollectiveMainloopFwdSm80ILi8ELi1ELb1EN4cute5tupleIJNS5_1CILi128EEENS7_ILi112EEES8_EEELi128ENS_10bfloat16_tEfNS_4arch4Sm80ELb0ELb0ELb1ELb1ELb1ELb0ELb1ELb1EEENS1_21CollectiveEpilogueFwdINS6_IJS8_S8_S9_EEENS6_IJNS7_ILi1EEESH_SH_EEESB_SD_Li256ELb1ELb1ELb1ELb0EEENS1_36VarlenDynamicPersistentTileSchedulerILi128ELi112ELi256ELi256ELb1ELb1ELb0ELb0ELb1ELb1EEEEEEEEEvNT_6ParamsE,"",@"SHT_CUDA_INFO"
	.sectionflags	@""
	.align	4


	//----- nvinfo : EIATTR_CUDA_API_VERSION
	.align		4
        /*0000*/ 	.byte	0x04, 0x37
        /*0002*/ 	.short	(.L_204 - .L_203)
.L_203:
        /*0004*/ 	.word	0x00000082


	//----- nvinfo : EIATTR_KPARAM_INFO
	.align		4
.L_204:
        /*0008*/ 	.byte	0x04, 0x17
        /*000a*/ 	.short	(.L_206 - .L_205)
.L_205:
        /*000c*/ 	.word	0x00000000
        /*0010*/ 	.short	0x0000
        /*0012*/ 	.short	0x0000
        /*0014*/ 	.byte	0x00, 0xf0, 0xe1, 0x10


	//----- nvinfo : EIATTR_SPARSE_MMA_MASK
	.align		4
.L_206:
        /*0018*/ 	.byte	0x03, 0x50
        /*001a*/ 	.short	0x0000


	//----- nvinfo : EIATTR_MAXREG_COUNT
	.align		4
        /*001c*/ 	.byte	0x03, 0x1b
        /*001e*/ 	.short	0x00ff


	//----- nvinfo : EIATTR_MERCURY_ISA_VERSION
	.align		4
        /*0020*/ 	.byte	0x03, 0x5f
        /*0022*/ 	.short	0x0101


	//----- nvinfo : EIATTR_VRC_CTA_INIT_COUNT
	.align		4
        /*0024*/ 	.byte	0x02, 0x4a
	.zero		1
	.zero		1


	//----- nvinfo : EIATTR_EXIT_INSTR_OFFSETS
	.align		4
        /*0028*/ 	.byte	0x04, 0x1c
        /*002a*/ 	.short	(.L_208 - .L_207)


	//   ....[0]....
.L_207:
        /*002c*/ 	.word	0x00000010


	//----- nvinfo : EIATTR_MAX_THREADS
	.align		4
.L_208:
        /*0030*/ 	.byte	0x04, 0x05
        /*0032*/ 	.short	(.L_210 - .L_209)
.L_209:
        /*0034*/ 	.word	0x00000100
        /*0038*/ 	.word	0x00000001
        /*003c*/ 	.word	0x00000001


	//----- nvinfo : EIATTR_CBANK_PARAM_SIZE
	.align		4
.L_210:
        /*0040*/ 	.byte	0x03, 0x19
        /*0042*/ 	.short	0x0438


	//----- nvinfo : EIATTR_PARAM_CBANK
	.align		4
        /*0044*/ 	.byte	0x04, 0x0a
        /*0046*/ 	.short	(.L_212 - .L_211)
	.align		4
.L_211:
        /*0048*/ 	.word	index@(.nv.constant0._ZN7cutlass13device_kernelIN5flash19enable_sm80_to_sm89INS1_16FlashAttnFwdSm80INS1_25CollectiveMainloopFwdSm80ILi8ELi1ELb1EN4cute5tupleIJNS5_1CILi128EEENS7_ILi112EEES8_EEELi128ENS_10bfloat16_tEfNS_4arch4Sm80ELb0ELb0ELb1ELb1ELb1ELb0ELb1ELb1EEENS1_21CollectiveEpilogueFwdINS6_IJS8_S8_S9_EEENS6_IJNS7_ILi1EEESH_SH_EEESB_SD_Li256ELb1ELb1ELb1ELb0EEENS1_36VarlenDynamicPersistentTileSchedulerILi128ELi112ELi256ELi256ELb1ELb1ELb0ELb0ELb1ELb1EEEEEEEEEvNT_6ParamsE)
        /*004c*/ 	.short	0x0380
        /*004e*/ 	.short	0x0438


	//----- nvinfo : EIATTR_SW_WAR
	.align		4
.L_212:
        /*0050*/ 	.byte	0x04, 0x36
        /*0052*/ 	.short	(.L_214 - .L_213)
.L_213:
        /*0054*/ 	.word	0x00000008
.L_214:


//--------------------- .nv.info._ZN7cutlass13device_kernelIN5flash19enable_sm80_to_sm89INS1_16FlashAttnFwdSm80INS1_25CollectiveMainloopFwdSm80ILi8ELi1ELb1EN4cute5tupleIJNS5_1CILi128EEENS7_ILi112EEES8_EEELi128ENS_10bfloat16_tEfNS_4arch4Sm80ELb0ELb0ELb1ELb1ELb1ELb1ELb1ELb1EEENS1_21CollectiveEpilogueFwdINS6_IJS8_S8_S9_EEENS6_IJNS7_ILi1EEESH_SH_EEESB_SD_Li256ELb1ELb1ELb1ELb0EEENS1_36VarlenDynamicPersistentTileSchedulerILi128ELi112ELi256ELi256ELb1ELb1ELb0ELb0ELb1ELb1EEEEEEEEEvNT_6ParamsE --------------------------
	.section	.nv.info._ZN7cutlass13device_kernelIN5flash19enable_sm80_to_sm89INS1_16FlashAttnFwdSm80INS1_25CollectiveMainloopFwdSm80ILi8ELi1ELb1EN4cute5tupleIJNS5_1CILi128EEENS7_ILi112EEES8_EEELi128ENS_10bfloat16_tEfNS_4arch4Sm80ELb0ELb0ELb1ELb1ELb1ELb1ELb1ELb1EEENS1_21CollectiveEpilogueFwdINS6_IJS8_S8_S9_EEENS6_IJNS7_ILi1EEESH_SH_EEESB_SD_Li256ELb1ELb1ELb1ELb0EEENS1_36VarlenDynamicPersistentTileSchedulerILi128ELi112ELi256ELi256ELb1ELb1ELb0ELb0ELb1ELb1EEEEEEEEEvNT_6ParamsE,"",@"SHT_CUDA_INFO"
	.sectionflags	@""
	.align	4


	//----- nvinfo : EIATTR_CUDA_API_VERSION
	.align		4
        /*0000*/ 	.byte	0x04, 0x37
        /*0002*/ 	.short	(.L_216 - .L_215)
.L_215:
        /*0004*/ 	.word	0x00000082


	//----- nvinfo : EIATTR_KPARAM_INFO
	.align		4
.L_216:
        /*0008*/ 	.byte	0x04, 0x17
        /*000a*/ 	.short	(.L_218 - .L_217)
.L_217:
        /*000c*/ 	.word	0x00000000
        /*0010*/ 	.short	0x0000
        /*0012*/ 	.short	0x0000
        /*0014*/ 	.byte	0x00, 0xf0, 0xe1, 0x10


	//----- nvinfo : EIATTR_SPARSE_MMA_MASK
	.align		4
.L_218:
        /*0018*/ 	.byte	0x03, 0x50
        /*001a*/ 	.short	0x0000


	//----- nvinfo : EIATTR_MAXREG_COUNT
	.align		4
        /*001c*/ 	.byte	0x03, 0x1b
        /*001e*/ 	.short	0x00ff


	//----- nvinfo : EIATTR_MERCURY_ISA_VERSION
	.align		4
        /*0020*/ 	.byte	0x03, 0x5f
        /*0022*/ 	.short	0x0101


	//----- nvinfo : EIATTR_VRC_CTA_INIT_COUNT
	.align		4
        /*0024*/ 	.byte	0x02, 0x4a
	.zero		1
	.zero		1


	//----- nvinfo : EIATTR_EXIT_INSTR_OFFSETS
	.align		4
        /*0028*/ 	.byte	0x04, 0x1c
        /*002a*/ 	.short	(.L_220 - .L_219)


	//   ....[0]....
.L_219:
        /*002c*/ 	.word	0x00000010


	//----- nvinfo : EIATTR_MAX_THREADS
	.align		4
.L_220:
        /*0030*/ 	.byte	0x04, 0x05
        /*0032*/ 	.short	(.L_222 - .L_221)
.L_221:
        /*0034*/ 	.word	0x00000100
        /*0038*/ 	.word	0x00000001
        /*003c*/ 	.word	0x00000001


	//----- nvinfo : EIATTR_CBANK_PARAM_SIZE
	.align		4
.L_222:
        /*0040*/ 	.byte	0x03, 0x19
        /*0042*/ 	.short	0x0438


	//----- nvinfo : EIATTR_PARAM_CBANK
	.align		4
        /*0044*/ 	.byte	0x04, 0x0a
        /*0046*/ 	.short	(.L_224 - .L_223)
	.align		4
.L_223:
        /*0048*/ 	.word	index@(.nv.constant0._ZN7cutlass13device_kernelIN5flash19enable_sm80_to_sm89INS1_16FlashAttnFwdSm80INS1_25CollectiveMainloopFwdSm80ILi8ELi1ELb1EN4cute5tupleIJNS5_1CILi128EEENS7_ILi112EEES8_EEELi128ENS_10bfloat16_tEfNS_4arch4Sm80ELb0ELb0ELb1ELb1ELb1ELb1ELb1ELb1EEENS1_21CollectiveEpilogueFwdINS6_IJS8_S8_S9_EEENS6_IJNS7_ILi1EEESH_SH_EEESB_SD_Li256ELb1ELb1ELb1ELb0EEENS1_36VarlenDynamicPersistentTileSchedulerILi128ELi112ELi256ELi256ELb1ELb1ELb0ELb0ELb1ELb1EEEEEEEEEvNT_6ParamsE)
        /*004c*/ 	.short	0x0380
        /*004e*/ 	.short	0x0438


	//----- nvinfo : EIATTR_SW_WAR
	.align		4
.L_224:
        /*0050*/ 	.byte	0x04, 0x36
        /*0052*/ 	.short	(.L_226 - .L_225)
.L_225:
        /*0054*/ 	.word	0x00000008
.L_226:


//--------------------- .nv.info._ZN7cutlass13device_kernelIN5flash19enable_sm80_to_sm89INS1_16FlashAttnFwdSm80INS1_25CollectiveMainloopFwdSm80ILi4ELi1ELb0EN4cute5tupleIJNS5_1CILi128EEENS7_ILi48EEES8_EEELi128ENS_10bfloat16_tEfNS_4arch4Sm80ELb0ELb1ELb1ELb0ELb1ELb0ELb1ELb1EEENS1_21CollectiveEpilogueFwdINS6_IJS8_S8_S9_EEENS6_IJNS7_ILi1EEESH_SH_EEESB_SD_Li128ELb0ELb1ELb1ELb0EEENS1_19SingleTileSchedulerILb0ELb1ELb1ELi128EEEEEEEEEvNT_6ParamsE --------------------------
	.section	.nv.info._ZN7cutlass13device_kernelIN5flash19enable_sm80_to_sm89INS1_16FlashAttnFwdSm80INS1_25CollectiveMainloopFwdSm80ILi4ELi1ELb0EN4cute5tupleIJNS5_1CILi128EEENS7_ILi48EEES8_EEELi128ENS_10bfloat16_tEfNS_4arch4Sm80ELb0ELb1ELb1ELb0ELb1ELb0ELb1ELb1EEENS1_21CollectiveEpilogueFwdINS6_IJS8_S8_S9_EEENS6_IJNS7_ILi1EEESH_SH_EEESB_SD_Li128ELb0ELb1ELb1ELb0EEENS1_19SingleTileSchedulerILb0ELb1ELb1ELi128EEEEEEEEEvNT_6ParamsE,"",@"SHT_CUDA_INFO"
	.sectionflags	@""
	.align	4


	//----- nvinfo : EIATTR_CUDA_API_VERSION
	.align		4
        /*0000*/ 	.byte	0x04, 0x37
        /*0002*/ 	.short	(.L_228 - .L_227)
.L_227:
        /*0004*/ 	.word	0x00000082


	//----- nvinfo : EIATTR_KPARAM_INFO
	.align		4
.L_228:
        /*0008*/ 	.byte	0x04, 0x17
        /*000a*/ 	.short	(.L_230 - .L_229)
.L_229:
        /*000c*/ 	.word	0x00000000
        /*0010*/ 	.short	0x0000
        /*0012*/ 	.short	0x0000
        /*0014*/ 	.byte	0x00, 0xf0, 0x61, 0x10


	//----- nvinfo : EIATTR_SPARSE_MMA_MASK
	.align		4
.L_230:
        /*0018*/ 	.byte	0x03, 0x50
        /*001a*/ 	.short	0x0000


	//----- nvinfo : EIATTR_MAXREG_COUNT
	.align		4
        /*001c*/ 	.byte	0x03, 0x1b
        /*001e*/ 	.short	0x00ff


	//----- nvinfo : EIATTR_MERCURY_ISA_VERSION
	.align		4
        /*0020*/ 	.byte	0x03, 0x5f
        /*0022*/ 	.short	0x0101


	//----- nvinfo : EIATTR_VRC_CTA_INIT_COUNT
	.align		4
        /*0024*/ 	.byte	0x02, 0x4a
	.zero		1
	.zero		1


	//----- nvinfo : EIATTR_EXIT_INSTR_OFFSETS
	.align		4
        /*0028*/ 	.byte	0x04, 0x1c
        /*002a*/ 	.short	(.L_232 - .L_231)


	//   ....[0]....
.L_231:
        /*002c*/ 	.word	0x00000010


	//----- nvinfo : EIATTR_MAX_THREADS
	.align		4
.L_232:
        /*0030*/ 	.byte	0x04, 0x05
        /*0032*/ 	.short	(.L_234 - .L_233)
.L_233:
        /*0034*/ 	.word	0x00000080
        /*0038*/ 	.word	0x00000001
        /*003c*/ 	.word	0x00000001


	//----- nvinfo : EIATTR_CBANK_PARAM_SIZE
	.align		4
.L_234:
        /*0040*/ 	.byte	0x03, 0x19
        /*0042*/ 	.short	0x0418


	//----- nvinfo : EIATTR_PARAM_CBANK
	.align		4
        /*0044*/ 	.byte	0x04, 0x0a
        /*0046*/ 	.short	(.L_236 - .L_235)
	.align		4
.L_235:
        /*0048*/ 	.word	index@(.nv.constant0._ZN7cutlass13device_kernelIN5flash19enable_sm80_to_sm89INS1_16FlashAttnFwdSm80INS1_25CollectiveMainloopFwdSm80ILi4ELi1ELb0EN4cute5tupleIJNS5_1CILi128EEENS7_ILi48EEES8_EEELi128ENS_10bfloat16_tEfNS_4arch4Sm80ELb0ELb1ELb1ELb0ELb1ELb0ELb1ELb1EEENS1_21CollectiveEpilogueFwdINS6_IJS8_S8_S9_EEENS6_IJNS7_ILi1EEESH_SH_EEESB_SD_Li128ELb0ELb1ELb1ELb0EEENS1_19SingleTileSchedulerILb0ELb1ELb1ELi128EEEEEEEEEvNT_6ParamsE)
        /*004c*/ 	.short	0x0380
        /*004e*/ 	.short	0x0418


	//----- nvinfo : EIATTR_SW_WAR
	.align		4
.L_236:
        /*0050*/ 	.byte	0x04, 0x36
        /*0052*/ 	.short	(.L_238 - .L_237)
.L_237:
        /*0054*/ 	.word	0x00000008
.L_238:


//--------------------- .nv.info._ZN7cutlass13device_kernelIN5flash19enable_sm80_to_sm89INS1_16FlashAttnFwdSm80INS1_25CollectiveMainloopFwdSm80ILi8ELi1ELb1EN4cute5tupleIJNS5_1CILi128EEENS7_ILi96EEES8_EEELi128ENS_10bfloat16_tEfNS_4arch4Sm80ELb0ELb1ELb1ELb1ELb1ELb0ELb1ELb1EEENS1_21CollectiveEpilogueFwdINS6_IJS8_S8_S9_EEENS6_IJNS7_ILi1EEESH_SH_EEESB_SD_Li256ELb1ELb1ELb1ELb0EEENS1_36VarlenDynamicPersistentTileSchedulerILi128ELi96ELi256ELi256ELb1ELb1ELb0ELb1ELb0ELb1EEEEEEEEEvNT_6ParamsE --------------------------
	.section	.nv.info._ZN7cutlass13device_kernelIN5flash19enable_sm80_to_sm89INS1_16FlashAttnFwdSm80INS1_25CollectiveMainloopFwdSm80ILi8ELi1ELb1EN4cute5tupleIJNS5_1CILi128EEENS7_ILi96EEES8_EEELi128ENS_10bfloat16_tEfNS_4arch4Sm80ELb0ELb1ELb1ELb1ELb1ELb0ELb1ELb1EEENS1_21CollectiveEpilogueFwdINS6_IJS8_S8_S9_EEENS6_IJNS7_ILi1EEESH_SH_EEESB_SD_Li256ELb1ELb1ELb1ELb0EEENS1_36VarlenDynamicPersistentTileSchedulerILi128ELi96ELi256ELi256ELb1ELb1ELb0ELb1ELb0ELb1EEEEEEEEEvNT_6ParamsE,"",@"SHT_CUDA_INFO"
	.sectionflags	@""
	.align	4


	//----- nvinfo : EIATTR_CUDA_API_VERSION
	.align		4
        /*0000*/ 	.byte	0x04, 0x37
        /*0002*/ 	.short	(.L_240 - .L_239)
.L_239:
        /*0004*/ 	.word	0x00000082


	//----- nvinfo : EIATTR_KPARAM_INFO
	.align		4
.L_240:
        /*0008*/ 	.byte	0x04, 0x17
        /*000a*/ 	.short	(.L_242 - .L_241)
.L_241:
        /*000c*/ 	.word	0x00000000
        /*0010*/ 	.short	0x0000
        /*0012*/ 	.short	0x0000
        /*0014*/ 	.byte	0x00, 0xf0, 0xe1, 0x10


	//----- nvinfo : EIATTR_SPARSE_MMA_MASK
	.align		4
.L_242:
        /*0018*/ 	.byte	0x03, 0x50
        /*001a*/ 	.short	0x0000


	//----- nvinfo : EIATTR_MAXREG_COUNT
	.align		4
        /*001c*/ 	.byte	0x03, 0x1b
        /*001e*/ 	.short	0x00ff


	//----- nvinfo : EIATTR_MERCURY_ISA_VERSION
	.align		4
        /*0020*/ 	.byte	0x03, 0x5f
        /*0022*/ 	.short	0x0101


	//----- nvinfo : EIATTR_VRC_CTA_INIT_COUNT
	.align		4
        /*0024*/ 	.byte	0x02, 0x4a
	.zero		1
	.zero		1


	//----- nvinfo : EIATTR_EXIT_INSTR_OFFSETS
	.align		4
        /*0028*/ 	.byte	0x04, 0x1c
        /*002a*/ 	.short	(.L_244 - .L_243)


	//   ....[0]....
.L_243:
        /*002c*/ 	.word	0x00000010


	//----- nvinfo : EIATTR_MAX_THREADS
	.align		4
.L_244:
        /*0030*/ 	.byte	0x04, 0x05
        /*0032*/ 	.short	(.L_246 - .L_245)
.L_245:
        /*0034*/ 	.word	0x00000100
        /*0038*/ 	.word	0x00000001
        /*003c*/ 	.word	0x00000001


	//----- nvinfo : EIATTR_CBANK_PARAM_SIZE
	.align		4
.L_246:
        /*0040*/ 	.byte	0x03, 0x19
        /*0042*/ 	.short	0x0438


	//----- nvinfo : EIATTR_PARAM_CBANK
	.align		4
        /*0044*/ 	.byte	0x04, 0x0a
        /*0046*/ 	.short	(.L_248 - .L_247)
	.align		4
.L_247:
        /*0048*/ 	.word	index@(.nv.constant0._ZN7cutlass13device_kernelIN5flash19enable_sm80_to_sm89INS1_16FlashAttnFwdSm80INS1_25CollectiveMainloopFwdSm80ILi8ELi1ELb1EN4cute5tupleIJNS5_1CILi128EEENS7_ILi96EEES8_EEELi128ENS_10bfloat16_tEfNS_4arch4Sm80ELb0ELb1ELb1ELb1ELb1ELb0ELb1ELb1EEENS1_21CollectiveEpilogueFwdINS6_IJS8_S8_S9_EEENS6_IJNS7_ILi1EEESH_SH_EEESB_SD_Li256ELb1ELb1ELb1ELb0EEENS1_36VarlenDynamicPersistentTileSchedulerILi128ELi96ELi256ELi256ELb1ELb1ELb0ELb1ELb0ELb1EEEEEEEEEvNT_6ParamsE)
        /*004c*/ 	.short	0x0380
        /*004e*/ 	.short	0x0438


	//----- nvinfo : EIATTR_SW_WAR
	.align		4
.L_248:
        /*0050*/ 	.byte	0x04, 0x36
        /*0052*/ 	.short	(.L_250 - .L_249)
.L_249:
        /*0054*/ 	.word	0x00000008
.L_250:


//--------------------- .nv.info._ZN7cutlass13device_kernelIN5flash19enable_sm80_to_sm89INS1_16FlashAttnFwdSm80INS1_25CollectiveMainloopFwdSm80ILi8ELi1ELb1EN4cute5tupleIJNS5_1CILi128EEENS7_ILi96EEES8_EEELi128ENS_10bfloat16_tEfNS_4arch4Sm80ELb0ELb1ELb1ELb1ELb1ELb1ELb1ELb1EEENS1_21CollectiveEpilogueFwdINS6_IJS8_S8_S9_EEENS6_IJNS7_ILi1EEESH_SH_EEESB_SD_Li256ELb1ELb1ELb1ELb0EEENS1_36VarlenDynamicPersistentTileSchedulerILi128ELi96ELi256ELi256ELb1ELb1ELb0ELb1ELb0ELb1EEEEEEEEEvNT_6ParamsE --------------------------
	.section	.nv.info._ZN7cutlass13device_kernelIN5flash19enable_sm80_to_sm89INS1_16FlashAttnFwdSm80INS1_25CollectiveMainloopFwdSm80ILi8ELi1ELb1EN4cute5tupleIJNS5_1CILi128EEENS7_ILi96EEES8_EEELi128ENS_10bfloat16_tEfNS_4arch4Sm80ELb0ELb1ELb1ELb1ELb1ELb1ELb1ELb1EEENS1_21CollectiveEpilogueFwdINS6_IJS8_S8_S9_EEENS6_IJNS7_ILi1EEESH_SH_EEESB_SD_Li256ELb1ELb1ELb1ELb0EEENS1_36VarlenDynamicPersistentTileSchedulerILi128ELi96ELi256ELi256ELb1ELb1ELb0ELb1ELb0ELb1EEEEEEEEEvNT_6ParamsE,"",@"SHT_CUDA_INFO"
	.sectionflags	@""
	.align	4


	//----- nvinfo : EIATTR_CUDA_API_VERSION
	.align		4
        /*0000*/ 	.byte	0x04, 0x37
        /*0002*/ 	.short	(.L_252 - .L_251)
.L_251:
        /*0004*/ 	.word	0x00000082


	//----- nvinfo : EIATTR_KPARAM_INFO
	.align		4
.L_252:
        /*0008*/ 	.byte	0x04, 0x17
        /*000a*/ 	.short	(.L_254 - .L_253)
.L_253:
        /*000c*/ 	.word	0x00000000
        /*0010*/ 	.short	0x0000
        /*0012*/ 	.short	0x0000
        /*0014*/ 	.byte	0x00, 0xf0, 0xe1, 0x10


	//----- nvinfo : EIATTR_SPARSE_MMA_MASK
	.align		4
.L_254:
        /*0018*/ 	.byte	0x03, 0x50
        /*001a*/ 	.short	0x0000


	//----- nvinfo : EIATTR_MAXREG_COUNT
	.align		4
        /*001c*/ 	.byte	0x03, 0x1b
        /*001e*/ 	.short	0x00ff


	//----- nvinfo : EIATTR_MERCURY_ISA_VERSION
	.align		4
        /*0020*/ 	.byte	0x03, 0x5f
        /*0022*/ 	.short	0x0101


	//----- nvinfo : EIATTR_VRC_CTA_INIT_COUNT
	.align		4
        /*0024*/ 	.byte	0x02, 0x4a
	.zero		1
	.zero		1


	//----- nvinfo : EIATTR_EXIT_INSTR_OFFSETS
	.align		4
        /*0028*/ 	.byte	0x04, 0x1c
        /*002a*/ 	.short	(.L_256 - .L_255)


	//   ....[0]....
.L_255:
        /*002c*/ 	.word	0x00000010


	//----- nvinfo : EIATTR_MAX_THREADS
	.align		4
.L_256:
        /*0030*/ 	.byte	0x04, 0x05
        /*0032*/ 	.short	(.L_258 - .L_257)
.L_257:
        /*0034*/ 	.word	0x00000100
        /*0038*/ 	.word	0x00000001
        /*003c*/ 	.word	0x00000001


	//----- nvinfo : EIATTR_CBANK_PARAM_SIZE
	.align		4
.L_258:
        /*0040*/ 	.byte	0x03, 0x19
        /*0042*/ 	.short	0x0438


	//----- nvinfo : EIATTR_PARAM_CBANK
	.align		4
        /*0044*/ 	.byte	0x04, 0x0a
        /*0046*/ 	.short	(.L_260 - .L_259)
	.align		4
.L_259:
        /*0048*/ 	.word	index@(.nv.constant0._ZN7cutlass13device_kernelIN5flash19enable_sm80_to_sm89INS1_16FlashAttnFwdSm80INS1_25CollectiveMainloopFwdSm80ILi8ELi1ELb1EN4cute5tupleIJNS5_1CILi128EEENS7_ILi96EEES8_EEELi128ENS_10bfloat16_tEfNS_4arch4Sm80ELb0ELb1ELb1ELb1ELb1ELb1ELb1ELb1EEENS1_21CollectiveEpilogueFwdINS6_IJS8_S8_S9_EEENS6_IJNS7_ILi1EEESH_SH_EEESB_SD_Li256ELb1ELb1ELb1ELb0EEENS1_36VarlenDynamicPersistentTileSchedulerILi128ELi96ELi256ELi256ELb1ELb1ELb0ELb1ELb0ELb1EEEEEEEEEvNT_6ParamsE)
        /*004c*/ 	.short	0x0380
        /*004e*/ 	.short	0x0438


	//----- nvinfo : EIATTR_SW_WAR
	.align		4
.L_260:
        /*0050*/ 	.byte	0x04, 0x36
        /*0052*/ 	.short	(.L_262 - .L_261)
.L_261:
        /*0054*/ 	.word	0x00000008
.L_262:


//--------------------- .nv.info._ZN7cutlass13device_kernelIN5flash19enable_sm80_to_sm89INS1_16FlashAttnFwdSm80INS1_25CollectiveMainloopFwdSm80ILi4ELi1ELb0EN4cute5tupleIJNS5_1CILi128EEENS7_ILi64EEES8_EEELi128ENS_10bfloat16_tEfNS_4arch4Sm80ELb1ELb0ELb1ELb0ELb1ELb0ELb1ELb1EEENS1_21CollectiveEpilogueFwdINS6_IJS8_S8_S9_EEENS6_IJNS7_ILi1EEESH_SH_EEESB_SD_Li128ELb0ELb1ELb1ELb0EEENS1_30DynamicPersistentTileSchedulerILi128ELi128ELb1ELb1ELb0EEEEEEEEEvNT_6ParamsE --------------------------
	.section	.nv.info._ZN7cutlass13device_kernelIN5flash19enable_sm80_to_sm89INS1_16FlashAttnFwdSm80INS1_25CollectiveMainloopFwdSm80ILi4ELi1ELb0EN4cute5tupleIJNS5_1CILi128EEENS7_ILi64EEES8_EEELi128ENS_10bfloat16_tEfNS_4arch4Sm80ELb1ELb0ELb1ELb0ELb1ELb0ELb1ELb1EEENS1_21CollectiveEpilogueFwdINS6_IJS8_S8_S9_EEENS6_IJNS7_ILi1EEESH_SH_EEESB_SD_Li128ELb0ELb1ELb1ELb0EEENS1_30DynamicPersistentTileSchedulerILi128ELi128ELb1ELb1ELb0EEEEEEEEEvNT_6ParamsE,"",@"SHT_CUDA_INFO"
	.sectionflags	@""
	.align	4


	//----- nvinfo : EIATTR_CUDA_API_VERSION
	.align		4
        /*0000*/ 	.byte	0x04, 0x37
        /*0002*/ 	.short	(.L_264 - .L_263)
.L_263:
        /*0004*/ 	.word	0x00000082


	//----- nvinfo : EIATTR_KPARAM_INFO
	.align		4
.L_264:
        /*0008*/ 	.byte	0x04, 0x17
        /*000a*/ 	.short	(.L_266 - .L_265)
.L_265:
        /*000c*/ 	.word	0x00000000
        /*0010*/ 	.short	0x0000
        /*0012*/ 	.short	0x0000
        /*0014*/ 	.byte	0x00, 0xf0, 0xa1, 0x10


	//----- nvinfo : EIATTR_SPARSE_MMA_MASK
	.align		4
.L_266:
        /*0018*/ 	.byte	0x03, 0x50
        /*001a*/ 	.short	0x0000


	//----- nvinfo : EIATTR_MAXREG_COUNT
	.align		4
        /*001c*/ 	.byte	0x03, 0x1b
        /*001e*/ 	.short	0x00ff


	//----- nvinfo : EIATTR_MERCURY_ISA_VERSION
	.align		4
        /*0020*/ 	.byte	0x03, 0x5f
        /*0022*/ 	.short	0x0101


	//----- nvinfo : EIATTR_VRC_CTA_INIT_COUNT
	.align		4
        /*0024*/ 	.byte	0x02, 0x4a
	.zero		1
	.zero		1


	//----- nvinfo : EIATTR_EXIT_INSTR_OFFSETS
	.align		4
        /*0028*/ 	.byte	0x04, 0x1c
        /*002a*/ 	.short	(.L_268 - .L_267)


	//   ....[0]....
.L_267:
        /*002c*/ 	.word	0x00000010


	//----- nvinfo : EIATTR_MAX_THREADS
	.align		4
.L_268:
        /*0030*/ 	.byte	0x04, 0x05
        /*0032*/ 	.short	(.L_270 - .L_269)
.L_269:
        /*0034*/ 	.word	0x00000080
        /*0038*/ 	.word	0x00000001
        /*003c*/ 	.word	0x00000001


	//----- nvinfo : EIATTR_CBANK_PARAM_SIZE
	.align		4
.L_270:
        /*0040*/ 	.byte	0x03, 0x19
        /*0042*/ 	.short	0x0428


	//----- nvinfo : EIATTR_PARAM_CBANK
	.align		4
        /*0044*/ 	.byte	0x04, 0x0a
        /*0046*/ 	.short	(.L_272 - .L_271)
	.align		4
.L_271:
        /*0048*/ 	.word	index@(.nv.constant0._ZN7cutlass13device_kernelIN5flash19enable_sm80_to_sm89INS1_16FlashAttnFwdSm80INS1_25CollectiveMainloopFwdSm80ILi4ELi1ELb0EN4cute5tupleIJNS5_1CILi128EEENS7_ILi64EEES8_EEELi128ENS_10bfloat16_tEfNS_4arch4Sm80ELb1ELb0ELb1ELb0ELb1ELb0ELb1ELb1EEENS1_21CollectiveEpilogueFwdINS6_IJS8_S8_S9_EEENS6_IJNS7_ILi1EEESH_SH_EEESB_SD_Li128ELb0ELb1ELb1ELb0EEENS1_30DynamicPersistentTileSchedulerILi128ELi128ELb1ELb1ELb0EEEEEEEEEvNT_6ParamsE)
        /*004c*/ 	.short	0x0380
        /*004e*/ 	.short	0x0428


	//----- nvinfo : EIATTR_SW_WAR
	.align		4
.L_272:
        /*0050*/ 	.byte	0x04, 0x36
        /*0052*/ 	.short	(.L_274 - .L_273)
.L_273:
        /*0054*/ 	.word	0x00000008
.L_274:


//--------------------- .nv.info._ZN7cutlass13device_kernelIN5flash19enable_sm80_to_sm89INS1_16FlashAttnFwdSm80INS1_25CollectiveMainloopFwdSm80ILi8ELi1ELb1EN4cute5tupleIJNS5_1CILi128EEENS7_ILi112EEES8_EEELi128ENS_10bfloat16_tEfNS_4arch4Sm80ELb1ELb0ELb1ELb1ELb1ELb0ELb1ELb1EEENS1_21CollectiveEpilogueFwdINS6_IJS8_S8_S9_EEENS6_IJNS7_ILi1EEESH_SH_EEESB_SD_Li256ELb1ELb1ELb1ELb0EEENS1_36VarlenDynamicPersistentTileSchedulerILi128ELi112ELi256ELi256ELb1ELb1ELb0ELb1ELb1ELb1EEEEEEEEEvNT_6ParamsE --------------------------
	.section	.nv.info._ZN7cutlass13device_kernelIN5flash19enable_sm80_to_sm89INS1_16FlashAttnFwdSm80INS1_25CollectiveMainloopFwdSm80ILi8ELi1ELb1EN4cute5tupleIJNS5_1CILi128EEENS7_ILi112EEES8_EEELi128ENS_10bfloat16_tEfNS_4arch4Sm80ELb1ELb0ELb1ELb1ELb1ELb0ELb1ELb1EEENS1_21CollectiveEpilogueFwdINS6_IJS8_S8_S9_EEENS6_IJNS7_ILi1EEESH_SH_EEESB_SD_Li256ELb1ELb1ELb1ELb0EEENS1_36VarlenDynamicPersistentTileSchedulerILi128ELi112ELi256ELi256ELb1ELb1ELb0ELb1ELb1ELb1EEEEEEEEEvNT_6ParamsE,"",@"SHT_CUDA_INFO"
	.sectionflags	@""
	.align	4


	//----- nvinfo : EIATTR_CUDA_API_VERSION
	.align		4
        /*0000*/ 	.byte	0x04, 0x37
        /*0002*/ 	.short	(.L_276 - .L_275)
.L_275:
        /*0004*/ 	.word	0x00000082


	//----- nvinfo : EIATTR_KPARAM_INFO
	.align		4
.L_276:
        /*0008*/ 	.byte	0x04, 0x17
        /*000a*/ 	.short	(.L_278 - .L_277)
.L_277:
        /*000c*/ 	.word	0x00000000
        /*0010*/ 	.short	0x0000
        /*0012*/ 	.short	0x0000
        /*0014*/ 	.byte	0x00, 0xf0, 0xe1, 0x10


	//----- nvinfo : EIATTR_SPARSE_MMA_MASK
	.align		4
.L_278:
        /*0018*/ 	.byte	0x03, 0x50
        /*001a*/ 	.short	0x0000


	//----- nvinfo : EIATTR_MAXREG_COUNT
	.align		4
        /*001c*/ 	.byte	0x03, 0x1b
        /*001e*/ 	.short	0x00ff


	//----- nvinfo : EIATTR_MERCURY_ISA_VERSION
	.align		4
        /*0020*/ 	.byte	0x03, 0x5f
        /*0022*/ 	.short	0x0101


	//----- nvinfo : EIATTR_VRC_CTA_INIT_COUNT
	.align		4
        /*0024*/ 	.byte	0x02, 0x4a
	.zero		1
	.zero		1


	//----- nvinfo : EIATTR_EXIT_INSTR_OFFSETS
	.align		4
        /*0028*/ 	.byte	0x04, 0x1c
        /*002a*/ 	.short	(.L_280 - .L_279)


	//   ....[0]....
.L_279:
        /*002c*/ 	.word	0x00000010


	//----- nvinfo : EIATTR_MAX_THREADS
	.align		4
.L_280:
        /*0030*/ 	.byte	0x04, 0x05
        /*0032*/ 	.short	(.L_282 - .L_281)
.L_281:
        /*0034*/ 	.word	0x00000100
        /*0038*/ 	.word	0x00000001
        /*003c*/ 	.word	0x00000001


	//----- nvinfo : EIATTR_CBANK_PARAM_SIZE
	.align		4
.L_282:
        /*0040*/ 	.byte	0x03, 0x19
        /*0042*/ 	.short	0x0438


	//----- nvinfo : EIATTR_PARAM_CBANK
	.align		4
        /*0044*/ 	.byte	0x04, 0x0a
        /*0046*/ 	.short	(.L_284 - .L_283)
	.align		4
.L_283:
        /*0048*/ 	.word	index@(.nv.constant0._ZN7cutlass13device_kernelIN5flash19enable_sm80_to_sm89INS1_16FlashAttnFwdSm80INS1_25CollectiveMainloopFwdSm80ILi8ELi1ELb1EN4cute5tupleIJNS5_1CILi128EEENS7_ILi112EEES8_EEELi128ENS_10bfloat16_tEfNS_4arch4Sm80ELb1ELb0ELb1ELb1ELb1ELb0ELb1ELb1EEENS1_21CollectiveEpilogueFwdINS6_IJS8_S8_S9_EEENS6_IJNS7_ILi1EEESH_SH_EEESB_SD_Li256ELb1ELb1ELb1ELb0EEENS1_36VarlenDynamicPersistentTileSchedulerILi128ELi112ELi256ELi256ELb1ELb1ELb0ELb1ELb1ELb1EEEEEEEEEvNT_6ParamsE)
        /*004c*/ 	.short	0x0380
        /*004e*/ 	.short	0x0438


	//----- nvinfo : EIATTR_SW_WAR
	.align		4
.L_284:
        /*0050*/ 	.byte	0x04, 0x36
        /*0052*/ 	.short	(.L_286 - .L_285)
.L_285:
        /*0054*/ 	.word	0x00000008
.L_286:


//--------------------- .nv.info._ZN7cutlass13device_kernelIN5flash19enable_sm80_to_sm89INS1_16FlashAttnFwdSm80INS1_25CollectiveMainloopFwdSm80ILi8ELi1ELb1EN4cute5tupleIJNS5_1CILi128EEENS7_ILi112EEES8_EEELi128ENS_10bfloat16_tEfNS_4arch4Sm80ELb1ELb0ELb1ELb1ELb1ELb1ELb1ELb1EEENS1_21CollectiveEpilogueFwdINS6_IJS8_S8_S9_EEENS6_IJNS7_ILi1EEESH_SH_EEESB_SD_Li256ELb1ELb1ELb1ELb0EEENS1_36VarlenDynamicPersistentTileSchedulerILi128ELi112ELi256ELi256ELb1ELb1ELb0ELb1ELb1ELb1EEEEEEEEEvNT_6ParamsE --------------------------
	.section	.nv.info._ZN7cutlass13device_kernelIN5flash19enable_sm80_to_sm89INS1_16FlashAttnFwdSm80INS1_25CollectiveMainloopFwdSm80ILi8ELi1ELb1EN4cute5tupleIJNS5_1CILi128EEENS7_ILi112EEES8_EEELi128ENS_10bfloat16_tEfNS_4arch4Sm80ELb1ELb0ELb1ELb1ELb1ELb1ELb1ELb1EEENS1_21CollectiveEpilogueFwdINS6_IJS8_S8_S9_EEENS6_IJNS7_ILi1EEESH_SH_EEESB_SD_Li256ELb1ELb1ELb1ELb0EEENS1_36VarlenDynamicPersistentTileSchedulerILi128ELi112ELi256ELi256ELb1ELb1ELb0ELb1ELb1ELb1EEEEEEEEEvNT_6ParamsE,"",@"SHT_CUDA_INFO"
	.sectionflags	@""
	.align	4


	//----- nvinfo : EIATTR_CUDA_API_VERSION
	.align		4
        /*0000*/ 	.byte	0x04, 0x37
        /*0002*/ 	.short	(.L_288 - .L_287)
.L_287:
        /*0004*/ 	.word	0x00000082


	//----- nvinfo : EIATTR_KPARAM_INFO
	.align		4
.L_288:
        /*0008*/ 	.byte	0x04, 0x17
        /*000a*/ 	.short	(.L_290 - .L_289)
.L_289:
        /*000c*/ 	.word	0x00000000
        /*0010*/ 	.short	0x0000
        /*0012*/ 	.short	0x0000
        /*0014*/ 	.byte	0x00, 0xf0, 0xe1, 0x10


	//----- nvinfo : EIATTR_SPARSE_MMA_MASK
	.align		4
.L_290:
        /*0018*/ 	.byte	0x03, 0x50
        /*001a*/ 	.short	0x0000


	//----- nvinfo : EIATTR_MAXREG_COUNT
	.align		4
        /*001c*/ 	.byte	0x03, 0x1b
        /*001e*/ 	.short	0x00ff


	//----- nvinfo : EIATTR_MERCURY_ISA_VERSION
	.align		4
        /*0020*/ 	.byte	0x03, 0x5f
        /*0022*/ 	.short	0x0101


	//----- nvinfo : EIATTR_VRC_CTA_INIT_COUNT
	.align		4
        /*0024*/ 	.byte	0x02, 0x4a
	.zero		1
	.zero		1


	//----- nvinfo : EIATTR_EXIT_INSTR_OFFSETS
	.align		4
        /*0028*/ 	.byte	0x04, 0x1c
        /*002a*/ 	.short	(.L_292 - .L_291)


	//   ....[0]....
.L_291:
        /*002c*/ 	.word	0x00000010


	//----- nvinfo : EIATTR_MAX_THREADS
	.align		4
.L_292:
        /*0030*/ 	.byte	0x04, 0x05
        /*0032*/ 	.short	(.L_294 - .L_293)
.L_293:
        /*0034*/ 	.word	0x00000100
        /*0038*/ 	.word	0x00000001
        /*003c*/ 	.word	0x00000001


	//----- nvinfo : EIATTR_CBANK_PARAM_SIZE
	.align		4
.L_294:
        /*0040*/ 	.byte	0x03, 0x19
        /*0042*/ 	.short	0x0438


	//----- nvinfo : EIATTR_PARAM_CBANK
	.align		4
        /*0044*/ 	.byte	0x04, 0x0a
        /*0046*/ 	.short	(.L_296 - .L_295)
	.align		4
.L_295:
        /*0048*/ 	.word	index@(.nv.constant0._ZN7cutlass13device_kernelIN5flash19enable_sm80_to_sm89INS1_16FlashAttnFwdSm80INS1_25CollectiveMainloopFwdSm80ILi8ELi1ELb1EN4cute5tupleIJNS5_1CILi128EEENS7_ILi112EEES8_EEELi128ENS_10bfloat16_tEfNS_4arch4Sm80ELb1ELb0ELb1ELb1ELb1ELb1ELb1ELb1EEENS1_21CollectiveEpilogueFwdINS6_IJS8_S8_S9_EEENS6_IJNS7_ILi1EEESH_SH_EEESB_SD_Li256ELb1ELb1ELb1ELb0EEENS1_36VarlenDynamicPersistentTileSchedulerILi128ELi112ELi256ELi256ELb1ELb1ELb0ELb1ELb1ELb1EEEEEEEEEvNT_6ParamsE)
        /*004c*/ 	.short	0x0380
        /*004e*/ 	.short	0x0438


	//----- nvinfo : EIATTR_SW_WAR
	.align		4
.L_296:
        /*0050*/ 	.byte	0x04, 0x36
        /*0052*/ 	.short	(.L_298 - .L_297)
.L_297:
        /*0054*/ 	.word	0x00000008
.L_298:


//--------------------- .nv.info._ZN7cutlass13device_kernelIN5flash19enable_sm80_to_sm89INS1_16FlashAttnFwdSm80INS1_25CollectiveMainloopFwdSm80ILi8ELi1ELb1EN4cute5tupleIJNS5_1CILi128EEES8_S8_EEELi128ENS_10bfloat16_tEfNS_4arch4Sm80ELb0ELb0ELb0ELb0ELb1ELb0ELb1ELb1EEENS1_21CollectiveEpilogueFwdIS9_NS6_IJNS7_ILi1EEESF_SF_EEESA_SC_Li256ELb0ELb1ELb1ELb0EEENS1_19SingleTileSchedulerILb0ELb1ELb1ELi128EEEEEEEEEvNT_6ParamsE --------------------------
	.section	.nv.info._ZN7cutlass13device_kernelIN5flash19enable_sm80_to_sm89INS1_16FlashAttnFwdSm80INS1_25CollectiveMainloopFwdSm80ILi8ELi1ELb1EN4cute5tupleIJNS5_1CILi128EEES8_S8_EEELi128ENS_10bfloat16_tEfNS_4arch4Sm80ELb0ELb0ELb0ELb0ELb1ELb0ELb1ELb1EEENS1_21CollectiveEpilogueFwdIS9_NS6_IJNS7_ILi1EEESF_SF_EEESA_SC_Li256ELb0ELb1ELb1ELb0EEENS1_19SingleTileSchedulerILb0ELb1ELb1ELi128EEEEEEEEEvNT_6ParamsE,"",@"SHT_CUDA_INFO"
	.sectionflags	@""
	.align	4


	//----- nvinfo : EIATTR_CUDA_API_VERSION
	.align		4
        /*0000*/ 	.byte	0x04, 0x37
        /*0002*/ 	.short	(.L_300 - .L_299)
.L_299:
        /*0004*/ 	.word	0x00000082


	//----- nvinfo : EIATTR_KPARAM_INFO
	.align		4
.L_300:
        /*0008*/ 	.byte	0x04, 0x17
        /*000a*/ 	.short	(.L_302 - .L_301)
.L_301:
        /*000c*/ 	.word	0x00000000
        /*0010*/ 	.short	0x0000
        /*0012*/ 	.short	0x0000
        /*0014*/ 	.byte	0x00, 0xf0, 0x61, 0x10


	//----- nvinfo : EIATTR_SPARSE_MMA_MASK
	.align		4
.L_302:
        /*0018*/ 	.byte	0x03, 0x50
        /*001a*/ 	.short	0x0000


	//----- nvinfo : EIATTR_MAXREG_COUNT
	.align		4
        /*001c*/ 	.byte	0x03, 0x1b
        /*001e*/ 	.short	0x00ff


	//----- nvinfo : EIATTR_MERCURY_ISA_VERSION
	.align		4
        /*0020*/ 	.byte	0x03, 0x5f
        /*0022*/ 	.short	0x0101


	//----- nvinfo : EIATTR_VRC_CTA_INIT_COUNT
	.align		4
        /*0024*/ 	.byte	0x02, 0x4a
	.zero		1
	.zero		1


	//----- nvinfo : EIATTR_EXIT_INSTR_OFFSETS
	.align		4
        /*0028*/ 	.byte	0x04, 0x1c
        /*002a*/ 	.short	(.L_304 - .L_303)


	//   ....[0]....
.L_303:
        /*002c*/ 	.word	0x00000010


	//----- nvinfo : EIATTR_MAX_THREADS
	.align		4
.L_304:
        /*0030*/ 	.byte	0x04, 0x05
        /*0032*/ 	.short	(.L_306 - .L_305)
.L_305:
        /*0034*/ 	.word	0x00000100
        /*0038*/ 	.word	0x00000001
        /*003c*/ 	.word	0x00000001


	//----- nvinfo : EIATTR_CBANK_PARAM_SIZE
	.align		4
.L_306:
        /*0040*/ 	.byte	0x03, 0x19
        /*0042*/ 	.short	0x0418


	//----- nvinfo : EIATTR_PARAM_CBANK
	.align		4
        /*0044*/ 	.byte	0x04, 0x0a
        /*0046*/ 	.short	(.L_308 - .L_307)
	.align		4
.L_307:
        /*0048*/ 	.word	index@(.nv.constant0._ZN7cutlass13device_kernelIN5flash19enable_sm80_to_sm89INS1_16FlashAttnFwdSm80INS1_25CollectiveMainloopFwdSm80ILi8ELi1ELb1EN4cute5tupleIJNS5_1CILi128EEES8_S8_EEELi128ENS_10bfloat16_tEfNS_4arch4Sm80ELb0ELb0ELb0ELb0ELb1ELb0ELb1ELb1EEENS1_21CollectiveEpilogueFwdIS9_NS6_IJNS7_ILi1EEESF_SF_EEESA_SC_Li256ELb0ELb1ELb1ELb0EEENS1_19SingleTileSchedulerILb0ELb1ELb1ELi128EEEEEEEEEvNT_6ParamsE)
        /*004c*/ 	.short	0x0380
        /*004e*/ 	.short	0x0418


	//----- nvinfo : EIATTR_SW_WAR
	.align		4
.L_308:
        /*0050*/ 	.byte	0x04, 0x36
        /*0052*/ 	.short	(.L_310 - .L_309)
.L_309:
        /*0054*/ 	.word	0x00000008
.L_310:


//--------------------- .nv.info._ZN7cutlass13device_kernelIN5flash19enable_sm80_to_sm89INS1_16FlashAttnFwdSm80INS1_25CollectiveMainloopFwdSm80ILi8ELi1ELb1EN4cute5tupleIJNS5_1CILi128EEENS7_ILi96EEES8_EEELi128ENS_10bfloat16_tEfNS_4arch4Sm80ELb0ELb1ELb0ELb0ELb1ELb0ELb1ELb1EEENS1_21CollectiveEpilogueFwdINS6_IJS8_S8_S9_EEENS6_IJNS7_ILi1EEESH_SH_EEESB_SD_Li256ELb0ELb1ELb1ELb0EEENS1_19SingleTileSchedulerILb0ELb1ELb1ELi128EEEEEEEEEvNT_6ParamsE --------------------------
	.section	.nv.info._ZN7cutlass13device_kernelIN5flash19enable_sm80_to_sm89INS1_16FlashAttnFwdSm80INS1_25CollectiveMainloopFwdSm80ILi8ELi1ELb1EN4cute5tupleIJNS5_1CILi128EEENS7_ILi96EEES8_EEELi128ENS_10bfloat16_tEfNS_4arch4Sm80ELb0ELb1ELb0ELb0ELb1ELb0ELb1ELb1EEENS1_21CollectiveEpilogueFwdINS6_IJS8_S8_S9_EEENS6_IJNS7_ILi1EEESH_SH_EEESB_SD_Li256ELb0ELb1ELb1ELb0EEENS1_19SingleTileSchedulerILb0ELb1ELb1ELi128EEEEEEEEEvNT_6ParamsE,"",@"SHT_CUDA_INFO"
	.sectionflags	@""
	.align	4


	//----- nvinfo : EIATTR_CUDA_API_VERSION
	.align		4
        /*0000*/ 	.byte	0x04, 0x37
        /*0002*/ 	.short	(.L_312 - .L_311)
.L_311:
        /*0004*/ 	.word	0x00000082


	//----- nvinfo : EIATTR_KPARAM_INFO
	.align		4
.L_312:
        /*0008*/ 	.byte	0x04, 0x17
        /*000a*/ 	.short	(.L_314 - .L_313)
.L_313:
        /*000c*/ 	.word	0x00000000
        /*0010*/ 	.short	0x0000
        /*0012*/ 	.short	0x0000
        /*0014*/ 	.byte	0x00, 0xf0, 0x61, 0x10


	//----- nvinfo : EIATTR_SPARSE_MMA_MASK
	.align		4
.L_314:
        /*0018*/ 	.byte	0x03, 0x50
        /*001a*/ 	.short	0x0000


	//----- nvinfo : EIATTR_MAXREG_COUNT
	.align		4
        /*001c*/ 	.byte	0x03, 0x1b
        /*001e*/ 	.short	0x00ff


	//----- nvinfo : EIATTR_MERCURY_ISA_VERSION
	.align		4
        /*0020*/ 	.byte	0x03, 0x5f
        /*0022*/ 	.short	0x0101


	//----- nvinfo : EIATTR_VRC_CTA_INIT_COUNT
	.align		4
        /*0024*/ 	.byte	0x02, 0x4a
	.zero		1
	.zero		1


	//----- nvinfo : EIATTR_EXIT_INSTR_OFFSETS
	.align		4
        /*0028*/ 	.byte	0x04, 0x1c
        /*002a*/ 	.short	(.L_316 - .L_315)


	//   ....[0]....
.L_315:
        /*002c*/ 	.word	0x00000010


	//----- nvinfo : EIATTR_MAX_THREADS
	.align		4
.L_316:
        /*0030*/ 	.byte	0x04, 0x05
        /*0032*/ 	.short	(.L_318 - .L_317)
.L_317:
        /*0034*/ 	.word	0x00000100
        /*0038*/ 	.word	0x00000001
        /*003c*/ 	.word	0x00000001


	//----- nvinfo : EIATTR_CBANK_PARAM_SIZE
	.align		4
.L_318:
        /*0040*/ 	.byte	0x03, 0x19
        /*0042*/ 	.short	0x0418


	//----- nvinfo : EIATTR_PARAM_CBANK
	.align		4
        /*0044*/ 	.byte	0x04, 0x0a
        /*0046*/ 	.short	(.L_320 - .L_319)
	.align		4
.L_319:
        /*0048*/ 	.word	index@(.nv.constant0._ZN7cutlass13device_kernelIN5flash19enable_sm80_to_sm89INS1_16FlashAttnFwdSm80INS1_25CollectiveMainloopFwdSm80ILi8ELi1ELb1EN4cute5tupleIJNS5_1CILi128EEENS7_ILi96EEES8_EEELi128ENS_10bfloat16_tEfNS_4arch4Sm80ELb0ELb1ELb0ELb0ELb1ELb0ELb1ELb1EEENS1_21CollectiveEpilogueFwdINS6_IJS8_S8_S9_EEENS6_IJNS7_ILi1EEESH_SH_EEESB_SD_Li256ELb0ELb1ELb1ELb0EEENS1_19SingleTileSchedulerILb0ELb1ELb1ELi128EEEEEEEEEvNT_6ParamsE)
        /*004c*/ 	.short	0x0380
        /*004e*/ 	.short	0x0418


	//----- nvinfo : EIATTR_SW_WAR
	.align		4
.L_320:
        /*0050*/ 	.byte	0x04, 0x36
        /*0052*/ 	.short	(.L_322 - .L_321)
.L_321:
        /*0054*/ 	.word	0x00000008
.L_322:


//--------------------- .nv.info._ZN7cutlass13device_kernelIN5flash19enable_sm80_to_sm89INS1_16FlashAttnFwdSm80INS1_25CollectiveMainloopFwdSm80ILi8ELi1ELb1EN4cute5tupleIJNS5_1CILi128EEES8_S8_EEELi128ENS_10bfloat16_tEfNS_4arch4Sm80ELb1ELb0ELb0ELb0ELb1ELb0ELb1ELb1EEENS1_21CollectiveEpilogueFwdIS9_NS6_IJNS7_ILi1EEESF_SF_EEESA_SC_Li256ELb0ELb1ELb1ELb0EEENS1_30DynamicPersistentTileSchedulerILi256ELi256ELb1ELb1ELb0EEEEEEEEEvNT_6ParamsE --------------------------
	.section	.nv.info._ZN7cutlass13device_kernelIN5flash19enable_sm80_to_sm89INS1_16FlashAttnFwdSm80INS1_25CollectiveMainloopFwdSm80ILi8ELi1ELb1EN4cute5tupleIJNS5_1CILi128EEES8_S8_EEELi128ENS_10bfloat16_tEfNS_4arch4Sm80ELb1ELb0ELb0ELb0ELb1ELb0ELb1ELb1EEENS1_21CollectiveEpilogueFwdIS9_NS6_IJNS7_ILi1EEESF_SF_EEESA_SC_Li256ELb0ELb1ELb1ELb0EEENS1_30DynamicPersistentTileSchedulerILi256ELi256ELb1ELb1ELb0EEEEEEEEEvNT_6ParamsE,"",@"SHT_CUDA_INFO"
	.sectionflags	@""
	.align	4


	//----- nvinfo : EIATTR_CUDA_API_VERSION
	.align		4
        /*0000*/ 	.byte	0x04, 0x37
        /*0002*/ 	.short	(.L_324 - .L_323)
.L_323:
        /*0004*/ 	.word	0x00000082


	//----- nvinfo : EIATTR_KPARAM_INFO
	.align		4
.L_324:
        /*0008*/ 	.byte	0x04, 0x17
        /*000a*/ 	.short	(.L_326 - .L_325)
.L_325:
        /*000c*/ 	.word	0x00000000
        /*0010*/ 	.short	0x0000
        /*0012*/ 	.short	0x0000
        /*0014*/ 	.byte	0x00, 0xf0, 0xa1, 0x10


	//----- nvinfo : EIATTR_SPARSE_MMA_MASK
	.align		4
.L_326:
        /*0018*/ 	.byte	0x03, 0x50
        /*001a*/ 	.short	0x0000


	//----- nvinfo : EIATTR_MAXREG_COUNT
	.align		4
        /*001c*/ 	.byte	0x03, 0x1b
        /*001e*/ 	.short	0x00ff


	//----- nvinfo : EIATTR_MERCURY_ISA_VERSION
	.align		4
        /*0020*/ 	.byte	0x03, 0x5f
        /*0022*/ 	.short	0x0101


	//----- nvinfo : EIATTR_VRC_CTA_INIT_COUNT
	.align		4
        /*0024*/ 	.byte	0x02, 0x4a
	.zero		1
	.zero		1


	//----- nvinfo : EIATTR_EXIT_INSTR_OFFSETS
	.align		4
        /*0028*/ 	.byte	0x04, 0x1c
        /*002a*/ 	.short	(.L_328 - .L_327)


	//   ....[0]....
.L_327:
        /*002c*/ 	.word	0x00000010


	//----- nvinfo : EIATTR_MAX_THREADS
	.align		4
.L_328:
        /*0030*/ 	.byte	0x04, 0x05
        /*0032*/ 	.short	(.L_330 - .L_329)
.L_329:
        /*0034*/ 	.word	0x00000100
        /*0038*/ 	.word	0x00000001
        /*003c*/ 	.word	0x00000001


	//----- nvinfo : EIATTR_CBANK_PARAM_SIZE
	.align		4
.L_330:
        /*0040*/ 	.byte	0x03, 0x19
        /*0042*/ 	.short	0x0428


	//----- nvinfo : EIATTR_PARAM_CBANK
	.align		4
        /*0044*/ 	.byte	0x04, 0x0a
        /*0046*/ 	.short	(.L_332 - .L_331)
	.align		4
.L_331:
        /*0048*/ 	.word	index@(.nv.constant0._ZN7cutlass13device_kernelIN5flash19enable_sm80_to_sm89INS1_16FlashAttnFwdSm80INS1_25CollectiveMainloopFwdSm80ILi8ELi1ELb1EN4cute5tupleIJNS5_1CILi128EEES8_S8_EEELi128ENS_10bfloat16_tEfNS_4arch4Sm80ELb1ELb0ELb0ELb0ELb1ELb0ELb1ELb1EEENS1_21CollectiveEpilogueFwdIS9_NS6_IJNS7_ILi1EEESF_SF_EEESA_SC_Li256ELb0ELb1ELb1ELb0EEENS1_30DynamicPersistentTileSchedulerILi256ELi256ELb1ELb1ELb0EEEEEEEEEvNT_6ParamsE)
        /*004c*/ 	.short	0x0380
        /*004e*/ 	.short	0x0428


	//----- nvinfo : EIATTR_SW_WAR
	.align		4
.L_332:
        /*0050*/ 	.byte	0x04, 0x36
        /*0052*/ 	.short	(.L_334 - .L_333)
.L_333:
        /*0054*/ 	.word	0x00000008
.L_334:


//--------------------- .nv.info._ZN7cutlass13device_kernelIN5flash19enable_sm80_to_sm89INS1_16FlashAttnFwdSm80INS1_25CollectiveMainloopFwdSm80ILi4ELi1ELb0EN4cute5tupleIJNS5_1CILi128EEENS7_ILi64EEES8_EEELi128ENS_10bfloat16_tEfNS_4arch4Sm80ELb0ELb0ELb0ELb0ELb1ELb0ELb1ELb1EEENS1_21CollectiveEpilogueFwdINS6_IJS8_S8_S9_EEENS6_IJNS7_ILi1EEESH_SH_EEESB_SD_Li128ELb0ELb1ELb1ELb0EEENS1_19SingleTileSchedulerILb0ELb1ELb1ELi128EEEEEEEEEvNT_6ParamsE --------------------------
	.section	.nv.info._ZN7cutlass13device_kernelIN5flash19enable_sm80_to_sm89INS1_16FlashAttnFwdSm80INS1_25CollectiveMainloopFwdSm80ILi4ELi1ELb0EN4cute5tupleIJNS5_1CILi128EEENS7_ILi64EEES8_EEELi128ENS_10bfloat16_tEfNS_4arch4Sm80ELb0ELb0ELb0ELb0ELb1ELb0ELb1ELb1EEENS1_21CollectiveEpilogueFwdINS6_IJS8_S8_S9_EEENS6_IJNS7_ILi1EEESH_SH_EEESB_SD_Li128ELb0ELb1ELb1ELb0EEENS1_19SingleTileSchedulerILb0ELb1ELb1ELi128EEEEEEEEEvNT_6ParamsE,"",@"SHT_CUDA_INFO"
	.sectionflags	@""
	.align	4


	//----- nvinfo : EIATTR_CUDA_API_VERSION
	.align		4
        /*0000*/ 	.byte	0x04, 0x37
        /*0002*/ 	.short	(.L_336 - .L_335)
.L_335:
        /*0004*/ 	.word	0x00000082


	//----- nvinfo : EIATTR_KPARAM_INFO
	.align		4
.L_336:
        /*0008*/ 	.byte	0x04, 0x17
        /*000a*/ 	.short	(.L_338 - .L_337)
.L_337:
        /*000c*/ 	.word	0x00000000
        /*0010*/ 	.short	0x0000
        /*0012*/ 	.short	0x0000
        /*0014*/ 	.byte	0x00, 0xf0, 0x61, 0x10


	//----- nvinfo : EIATTR_SPARSE_MMA_MASK
	.align		4
.L_338:
        /*0018*/ 	.byte	0x03, 0x50
        /*001a*/ 	.short	0x0000


	//----- nvinfo : EIATTR_MAXREG_COUNT
	.align		4
        /*001c*/ 	.byte	0x03, 0x1b
        /*001e*/ 	.short	0x00ff


	//----- nvinfo : EIATTR_MERCURY_ISA_VERSION
	.align		4
        /*0020*/ 	.byte	0x03, 0x5f
        /*0022*/ 	.short	0x0101


	//----- nvinfo : EIATTR_VRC_CTA_INIT_COUNT
	.align		4
        /*0024*/ 	.byte	0x02, 0x4a
	.zero		1
	.zero		1


	//----- nvinfo : EIATTR_EXIT_INSTR_OFFSETS
	.align		4
        /*0028*/ 	.byte	0x04, 0x1c
        /*002a*/ 	.short	(.L_340 - .L_339)


	//   ....[0]....
.L_339:
        /*002c*/ 	.word	0x00000010


	//----- nvinfo : EIATTR_MAX_THREADS
	.align		4
.L_340:
        /*0030*/ 	.byte	0x04, 0x05
        /*0032*/ 	.short	(.L_342 - .L_341)
.L_341:
        /*0034*/ 	.word	0x00000080
        /*0038*/ 	.word	0x00000001
        /*003c*/ 	.word	0x00000001


	//----- nvinfo : EIATTR_CBANK_PARAM_SIZE
	.align		4
.L_342:
        /*0040*/ 	.byte	0x03, 0x19
        /*0042*/ 	.short	0x0418


	//----- nvinfo : EIATTR_PARAM_CBANK
	.align		4
        /*0044*/ 	.byte	0x04, 0x0a
        /*0046*/ 	.short	(.L_344 - .L_343)
	.align		4
.L_343:
        /*0048*/ 	.word	index@(.nv.constant0._ZN7cutlass13device_kernelIN5flash19enable_sm80_to_sm89INS1_16FlashAttnFwdSm80INS1_25CollectiveMainloopFwdSm80ILi4ELi1ELb0EN4cute5tupleIJNS5_1CILi128EEENS7_ILi64EEES8_EEELi128ENS_10bfloat16_tEfNS_4arch4Sm80ELb0ELb0ELb0ELb0ELb1ELb0ELb1ELb1EEENS1_21CollectiveEpilogueFwdINS6_IJS8_S8_S9_EEENS6_IJNS7_ILi1EEESH_SH_EEESB_SD_Li128ELb0ELb1ELb1ELb0EEENS1_19SingleTileSchedulerILb0ELb1ELb1ELi128EEEEEEEEEvNT_6ParamsE)
        /*004c*/ 	.short	0x0380
        /*004e*/ 	.short	0x0418


	//----- nvinfo : EIATTR_SW_WAR
	.align		4
.L_344:
        /*0050*/ 	.byte	0x04, 0x36
        /*0052*/ 	.short	(.L_346 - .L_345)
.L_345:
        /*0054*/ 	.word	0x00000008
.L_346:


//--------------------- .nv.info._ZN7cutlass13device_kernelIN5flash19enable_sm80_to_sm89INS1_16FlashAttnFwdSm80INS1_25CollectiveMainloopFwdSm80ILi8ELi1ELb1EN4cute5tupleIJNS5_1CILi128EEENS7_ILi112EEES8_EEELi128ENS_10bfloat16_tEfNS_4arch4Sm80ELb0ELb0ELb0ELb1ELb1ELb0ELb1ELb1EEENS1_21CollectiveEpilogueFwdINS6_IJS8_S8_S9_EEENS6_IJNS7_ILi1EEESH_SH_EEESB_SD_Li256ELb1ELb1ELb1ELb0EEENS1_36VarlenDynamicPersistentTileSchedulerILi128ELi112ELi256ELi256ELb1ELb1ELb0ELb0ELb1ELb1EEEEEEEEEvNT_6ParamsE --------------------------
	.section	.nv.info._ZN7cutlass13device_kernelIN5flash19enable_sm80_to_sm89INS1_16FlashAttnFwdSm80INS1_25CollectiveMainloopFwdSm80ILi8ELi1ELb1EN4cute5tupleIJNS5_1CILi128EEENS7_ILi112EEES8_EEELi128ENS_10bfloat16_tEfNS_4arch4Sm80ELb0ELb0ELb0ELb1ELb1ELb0ELb1ELb1EEENS1_21CollectiveEpilogueFwdINS6_IJS8_S8_S9_EEENS6_IJNS7_ILi1EEESH_SH_EEESB_SD_Li256ELb1ELb1ELb1ELb0EEENS1_36VarlenDynamicPersistentTileSchedulerILi128ELi112ELi256ELi256ELb1ELb1ELb0ELb0ELb1ELb1EEEEEEEEEvNT_6ParamsE,"",@"SHT_CUDA_INFO"
	.sectionflags	@""
	.align	4


	//----- nvinfo : EIATTR_CUDA_API_VERSION
	.align		4
        /*0000*/ 	.byte	0x04, 0x37
        /*0002*/ 	.short	(.L_348 - .L_347)
.L_347:
        /*0004*/ 	.word	0x00000082


	//----- nvinfo : EIATTR_KPARAM_INFO
	.align		4
.L_348:
        /*0008*/ 	.byte	0x04, 0x17
        /*000a*/ 	.short	(.L_350 - .L_349)
.L_349:
        /*000c*/ 	.word	0x00000000
        /*0010*/ 	.short	0x0000
        /*0012*/ 	.short	0x0000
        /*0014*/ 	.byte	0x00, 0xf0, 0xe1, 0x10


	//----- nvinfo : EIATTR_SPARSE_MMA_MASK
	.align		4
.L_350:
        /*0018*/ 	.byte	0x03, 0x50
        /*001a*/ 	.short	0x0000


	//----- nvinfo : EIATTR_MAXREG_COUNT
	.align		4
        /*001c*/ 	.byte	0x03, 0x1b
        /*001e*/ 	.short	0x00ff


	//----- nvinfo : EIATTR_MERCURY_ISA_VERSION
	.align		4
        /*0020*/ 	.byte	0x03, 0x5f
        /*0022*/ 	.short	0x0101


	//----- nvinfo : EIATTR_VRC_CTA_INIT_COUNT
	.align		4
        /*0024*/ 	.byte	0x02, 0x4a
	.zero		1
	.zero		1


	//----- nvinfo : EIATTR_EXIT_INSTR_OFFSETS
	.align		4
        /*0028*/ 	.byte	0x04, 0x1c
        /*002a*/ 	.short	(.L_352 - .L_351)


	//   ....[0]....
.L_351:
        /*002c*/ 	.word	0x00000010


	//----- nvinfo : EIATTR_MAX_THREADS
	.align		4
.L_352:
        /*0030*/ 	.byte	0x04, 0x05
        /*0032*/ 	.short	(.L_354 - .L_353)
.L_353:
        /*0034*/ 	.word	0x00000100
        /*0038*/ 	.word	0x00000001
        /*003c*/ 	.word	0x00000001


	//----- nvinfo : EIATTR_CBANK_PARAM_SIZE
	.align		4
.L_354:
        /*0040*/ 	.byte	0x03, 0x19
        /*0042*/ 	.short	0x0438


	//----- nvinfo : EIATTR_PARAM_CBANK
	.align		4
        /*0044*/ 	.byte	0x04, 0x0a
        /*0046*/ 	.short	(.L_356 - .L_355)
	.align		4
.L_355:
        /*0048*/ 	.word	index@(.nv.constant0._ZN7cutlass13device_kernelIN5flash19enable_sm80_to_sm89INS1_16FlashAttnFwdSm80INS1_25CollectiveMainloopFwdSm80ILi8ELi1ELb1EN4cute5tupleIJNS5_1CILi128EEENS7_ILi112EEES8_EEELi128ENS_10bfloat16_tEfNS_4arch4Sm80ELb0ELb0ELb0ELb1ELb1ELb0ELb1ELb1EEENS1_21CollectiveEpilogueFwdINS6_IJS8_S8_S9_EEENS6_IJNS7_ILi1EEESH_SH_EEESB_SD_Li256ELb1ELb1ELb1ELb0EEENS1_36VarlenDynamicPersistentTileSchedulerILi128ELi112ELi256ELi256ELb1ELb1ELb0ELb0ELb1ELb1EEEEEEEEEvNT_6ParamsE)
        /*004c*/ 	.short	0x0380
        /*004e*/ 	.short	0x0438


	//----- nvinfo : EIATTR_SW_WAR
	.align		4
.L_356:
        /*0050*/ 	.byte	0x04, 0x36
        /*0052*/ 	.short	(.L_358 - .L_357)
.L_357:
        /*0054*/ 	.word	0x00000008
.L_358:


//--------------------- .nv.info._ZN7cutlass13device_kernelIN5flash19enable_sm80_to_sm89INS1_16FlashAttnFwdSm80INS1_25CollectiveMainloopFwdSm80ILi8ELi1ELb1EN4cute5tupleIJNS5_1CILi128EEENS7_ILi112EEES8_EEELi128ENS_10bfloat16_tEfNS_4arch4Sm80ELb0ELb0ELb0ELb1ELb1ELb1ELb1ELb1EEENS1_21CollectiveEpilogueFwdINS6_IJS8_S8_S9_EEENS6_IJNS7_ILi1EEESH_SH_EEESB_SD_Li256ELb1ELb1ELb1ELb0EEENS1_36VarlenDynamicPersistentTileSchedulerILi128ELi112ELi256ELi256ELb1ELb1ELb0ELb0ELb1ELb1EEEEEEEEEvNT_6ParamsE --------------------------
	.section	.nv.info._ZN7cutlass13device_kernelIN5flash19enable_sm80_to_sm89INS1_16FlashAttnFwdSm80INS1_25CollectiveMainloopFwdSm80ILi8ELi1ELb1EN4cute5tupleIJNS5_1CILi128EEENS7_ILi112EEES8_EEELi128ENS_10bfloat16_tEfNS_4arch4Sm80ELb0ELb0ELb0ELb1ELb1ELb1ELb1ELb1EEENS1_21CollectiveEpilogueFwdINS6_IJS8_S8_S9_EEENS6_IJNS7_ILi1EEESH_SH_EEESB_SD_Li256ELb1ELb1ELb1ELb0EEENS1_36VarlenDynamicPersistentTileSchedulerILi128ELi112ELi256ELi256ELb1ELb1ELb0ELb0ELb1ELb1EEEEEEEEEvNT_6ParamsE,"",@"SHT_CUDA_INFO"
	.sectionflags	@""
	.align	4


	//----- nvinfo : EIATTR_CUDA_API_VERSION
	.align		4
        /*0000*/ 	.byte	0x04, 0x37
        /*0002*/ 	.short	(.L_360 - .L_359)
.L_359:
        /*0004*/ 	.word	0x00000082


	//----- nvinfo : EIATTR_KPARAM_INFO
	.align		4
.L_360:
        /*0008*/ 	.byte	0x04, 0x17
        /*000a*/ 	.short	(.L_362 - .L_361)
.L_361:
        /*000c*/ 	.word	0x00000000
        /*0010*/ 	.short	0x0000
        /*0012*/ 	.short	0x0000
        /*0014*/ 	.byte	0x00, 0xf0, 0xe1, 0x10


	//----- nvinfo : EIATTR_SPARSE_MMA_MASK
	.align		4
.L_362:
        /*0018*/ 	.byte	0x03, 0x50
        /*001a*/ 	.short	0x0000


	//----- nvinfo : EIATTR_MAXREG_COUNT
	.align		4
        /*001c*/ 	.byte	0x03, 0x1b
        /*001e*/ 	.short	0x00ff


	//----- nvinfo : EIATTR_MERCURY_ISA_VERSION
	.align		4
        /*0020*/ 	.byte	0x03, 0x5f
        /*0022*/ 	.short	0x0101


	//----- nvinfo : EIATTR_VRC_CTA_INIT_COUNT
	.align		4
        /*0024*/ 	.byte	0x02, 0x4a
	.zero		1
	.zero		1


	//----- nvinfo : EIATTR_EXIT_INSTR_OFFSETS
	.align		4
        /*0028*/ 	.byte	0x04, 0x1c
        /*002a*/ 	.short	(.L_364 - .L_363)


	//   ....[0]....
.L_363:
        /*002c*/ 	.word	0x00000010


	//----- nvinfo : EIATTR_MAX_THREADS
	.align		4
.L_364:
        /*0030*/ 	.byte	0x04, 0x05
        /*0032*/ 	.short	(.L_366 - .L_365)
.L_365:
        /*0034*/ 	.word	0x00000100
        /*0038*/ 	.word	0x00000001
        /*003c*/ 	.word	0x00000001


	//----- nvinfo : EIATTR_CBANK_PARAM_SIZE
	.align		4
.L_366:
        /*0040*/ 	.byte	0x03, 0x19
        /*0042*/ 	.short	0x0438


	//----- nvinfo : EIATTR_PARAM_CBANK
	.align		4
        /*0044*/ 	.byte	0x04, 0x0a
        /*0046*/ 	.short	(.L_368 - .L_367)
	.align		4
.L_367:
        /*0048*/ 	.word	index@(.nv.constant0._ZN7cutlass13device_kernelIN5flash19enable_sm80_to_sm89INS1_16FlashAttnFwdSm80INS1_25CollectiveMainloopFwdSm80ILi8ELi1ELb1EN4cute5tupleIJNS5_1CILi128EEENS7_ILi112EEES8_EEELi128ENS_10bfloat16_tEfNS_4arch4Sm80ELb0ELb0ELb0ELb1ELb1ELb1ELb1ELb1EEENS1_21CollectiveEpilogueFwdINS6_IJS8_S8_S9_EEENS6_IJNS7_ILi1EEESH_SH_EEESB_SD_Li256ELb1ELb1ELb1ELb0EEENS1_36VarlenDynamicPersistentTileSchedulerILi128ELi112ELi256ELi256ELb1ELb1ELb0ELb0ELb1ELb1EEEEEEEEEvNT_6ParamsE)
        /*004c*/ 	.short	0x0380
        /*004e*/ 	.short	0x0438


	//----- nvinfo : EIATTR_SW_WAR
	.align		4
.L_368:
        /*0050*/ 	.byte	0x04, 0x36
        /*0052*/ 	.short	(.L_370 - .L_369)
.L_369:
        /*0054*/ 	.word	0x00000008
.L_370:


//--------------------- .nv.info._ZN7cutlass13device_kernelIN5flash19enable_sm80_to_sm89INS1_16FlashAttnFwdSm80INS1_25CollectiveMainloopFwdSm80ILi4ELi1ELb0EN4cute5tupleIJNS5_1CILi128EEENS7_ILi48EEES8_EEELi128ENS_10bfloat16_tEfNS_4arch4Sm80ELb0ELb1ELb0ELb0ELb1ELb0ELb1ELb1EEENS1_21CollectiveEpilogueFwdINS6_IJS8_S8_S9_EEENS6_IJNS7_ILi1EEESH_SH_EEESB_SD_Li128ELb0ELb1ELb1ELb0EEENS1_19SingleTileSchedulerILb0ELb1ELb1ELi128EEEEEEEEEvNT_6ParamsE --------------------------
	.section	.nv.info._ZN7cutlass13device_kernelIN5flash19enable_sm80_to_sm89INS1_16FlashAttnFwdSm80INS1_25CollectiveMainloopFwdSm80ILi4ELi1ELb0EN4cute5tupleIJNS5_1CILi128EEENS7_ILi48EEES8_EEELi128ENS_10bfloat16_tEfNS_4arch4Sm80ELb0ELb1ELb0ELb0ELb1ELb0ELb1ELb1EEENS1_21CollectiveEpilogueFwdINS6_IJS8_S8_S9_EEENS6_IJNS7_ILi1EEESH_SH_EEESB_SD_Li128ELb0ELb1ELb1ELb0EEENS1_19SingleTileSchedulerILb0ELb1ELb1ELi128EEEEEEEEEvNT_6ParamsE,"",@"SHT_CUDA_INFO"
	.sectionflags	@""
	.align	4


	//----- nvinfo : EIATTR_CUDA_API_VERSION
	.align		4
        /*0000*/ 	.byte	0x04, 0x37
        /*0002*/ 	.short	(.L_372 - .L_371)
.L_371:
        /*0004*/ 	.word	0x00000082


	//----- nvinfo : EIATTR_KPARAM_INFO
	.align		4
.L_372:
        /*0008*/ 	.byte	0x04, 0x17
        /*000a*/ 	.short	(.L_374 - .L_373)
.L_373:
        /*000c*/ 	.word	0x00000000
        /*0010*/ 	.short	0x0000
        /*0012*/ 	.short	0x0000
        /*0014*/ 	.byte	0x00, 0xf0, 0x61, 0x10


	//----- nvinfo : EIATTR_SPARSE_MMA_MASK
	.align		4
.L_374:
        /*0018*/ 	.byte	0x03, 0x50
        /*001a*/ 	.short	0x0000


	//----- nvinfo : EIATTR_MAXREG_COUNT
	.align		4
        /*001c*/ 	.byte	0x03, 0x1b
        /*001e*/ 	.short	0x00ff


	//----- nvinfo : EIATTR_MERCURY_ISA_VERSION
	.align		4
        /*0020*/ 	.byte	0x03, 0x5f
        /*0022*/ 	.short	0x0101


	//----- nvinfo : EIATTR_VRC_CTA_INIT_COUNT
	.align		4
        /*0024*/ 	.byte	0x02, 0x4a
	.zero		1
	.zero		1


	//----- nvinfo : EIATTR_EXIT_INSTR_OFFSETS
	.align		4
        /*0028*/ 	.byte	0x04, 0x1c
        /*002a*/ 	.short	(.L_376 - .L_375)


	//   ....[0]....
.L_375:
        /*002c*/ 	.word	0x00000010


	//----- nvinfo : EIATTR_MAX_THREADS
	.align		4
.L_376:
        /*0030*/ 	.byte	0x04, 0x05
        /*0032*/ 	.short	(.L_378 - .L_377)
.L_377:
        /*0034*/ 	.word	0x00000080
        /*0038*/ 	.word	0x00000001
        /*003c*/ 	.word	0x00000001


	//----- nvinfo : EIATTR_CBANK_PARAM_SIZE
	.align		4
.L_378:
        /*0040*/ 	.byte	0x03, 0x19
        /*0042*/ 	.short	0x0418


	//----- nvinfo : EIATTR_PARAM_CBANK
	.align		4
        /*0044*/ 	.byte	0x04, 0x0a
        /*0046*/ 	.short	(.L_380 - .L_379)
	.align		4
.L_379:
        /*0048*/ 	.word	index@(.nv.constant0._ZN7cutlass13device_kernelIN5flash19enable_sm80_to_sm89INS1_16FlashAttnFwdSm80INS1_25CollectiveMainloopFwdSm80ILi4ELi1ELb0EN4cute5tupleIJNS5_1CILi128EEENS7_ILi48EEES8_EEELi128ENS_10bfloat16_tEfNS_4arch4Sm80ELb0ELb1ELb0ELb0ELb1ELb0ELb1ELb1EEENS1_21CollectiveEpilogueFwdINS6_IJS8_S8_S9_EEENS6_IJNS7_ILi1EEESH_SH_EEESB_SD_Li128ELb0ELb1ELb1ELb0EEENS1_19SingleTileSchedulerILb0ELb1ELb1ELi128EEEEEEEEEvNT_6ParamsE)
        /*004c*/ 	.short	0x0380
        /*004e*/ 	.short	0x0418


	//----- nvinfo : EIATTR_SW_WAR
	.align		4
.L_380:
        /*0050*/ 	.byte	0x04, 0x36
        /*0052*/ 	.short	(.L_382 - .L_381)
.L_381:
        /*0054*/ 	.word	0x00000008
.L_382:


//--------------------- .nv.info._ZN7cutlass13device_kernelIN5flash19enable_sm80_to_sm89INS1_16FlashAttnFwdSm80INS1_25CollectiveMainloopFwdSm80ILi8ELi1ELb1EN4cute5tupleIJNS5_1CILi128EEENS7_ILi96EEES8_EEELi128ENS_10bfloat16_tEfNS_4arch4Sm80ELb0ELb1ELb0ELb1ELb1ELb0ELb1ELb1EEENS1_21CollectiveEpilogueFwdINS6_IJS8_S8_S9_EEENS6_IJNS7_ILi1EEESH_SH_EEESB_SD_Li256ELb1ELb1ELb1ELb0EEENS1_36VarlenDynamicPersistentTileSchedulerILi128ELi96ELi256ELi256ELb1ELb1ELb0ELb1ELb0ELb1EEEEEEEEEvNT_6ParamsE --------------------------
	.section	.nv.info._ZN7cutlass13device_kernelIN5flash19enable_sm80_to_sm89INS1_16FlashAttnFwdSm80INS1_25CollectiveMainloopFwdSm80ILi8ELi1ELb1EN4cute5tupleIJNS5_1CILi128EEENS7_ILi96EEES8_EEELi128ENS_10bfloat16_tEfNS_4arch4Sm80ELb0ELb1ELb0ELb1ELb1ELb0ELb1ELb1EEENS1_21CollectiveEpilogueFwdINS6_IJS8_S8_S9_EEENS6_IJNS7_ILi1EEESH_SH_EEESB_SD_Li256ELb1ELb1ELb1ELb0EEENS1_36VarlenDynamicPersistentTileSchedulerILi128ELi96ELi256ELi256ELb1ELb1ELb0ELb1ELb0ELb1EEEEEEEEEvNT_6ParamsE,"",@"SHT_CUDA_INFO"
	.sectionflags	@""
	.align	4


	//----- nvinfo : EIATTR_CUDA_API_VERSION
	.align		4
        /*0000*/ 	.byte	0x04, 0x37
        /*0002*/ 	.short	(.L_384 - .L_383)
.L_383:
        /*0004*/ 	.word	0x00000082


	//----- nvinfo : EIATTR_KPARAM_INFO
	.align		4
.L_384:
        /*0008*/ 	.byte	0x04, 0x17
        /*000a*/ 	.short	(.L_386 - .L_385)
.L_385:
        /*000c*/ 	.word	0x00000000
        /*0010*/ 	.short	0x0000
        /*0012*/ 	.short	0x0000
        /*0014*/ 	.byte	0x00, 0xf0, 0xe1, 0x10


	//----- nvinfo : EIATTR_SPARSE_MMA_MASK
	.align		4
.L_386:
        /*0018*/ 	.byte	0x03, 0x50
        /*001a*/ 	.short	0x0000


	//----- nvinfo : EIATTR_MAXREG_COUNT
	.align		4
        /*001c*/ 	.byte	0x03, 0x1b
        /*001e*/ 	.short	0x00ff


	//----- nvinfo : EIATTR_MERCURY_ISA_VERSION
	.align		4
        /*0020*/ 	.byte	0x03, 0x5f
        /*0022*/ 	.short	0x0101


	//----- nvinfo : EIATTR_VRC_CTA_INIT_COUNT
	.align		4
        /*0024*/ 	.byte	0x02, 0x4a
	.zero		1
	.zero		1


	//----- nvinfo : EIATTR_EXIT_INSTR_OFFSETS
	.align		4
        /*0028*/ 	.byte	0x04, 0x1c
        /*002a*/ 	.short	(.L_388 - .L_387)


	//   ....[0]....
.L_387:
        /*002c*/ 	.word	0x00000010


	//----- nvinfo : EIATTR_MAX_THREADS
	.align		4
.L_388:
        /*0030*/ 	.byte	0x04, 0x05
        /*0032*/ 	.short	(.L_390 - .L_389)
.L_389:
        /*0034*/ 	.word	0x00000100
        /*0038*/ 	.word	0x00000001
        /*003c*/ 	.word	0x00000001


	//----- nvinfo : EIATTR_CBANK_PARAM_SIZE
	.align		4
.L_390:
        /*0040*/ 	.byte	0x03, 0x19
        /*0042*/ 	.short	0x0438


	//----- nvinfo : EIATTR_PARAM_CBANK
	.align		4
        /*0044*/ 	.byte	0x04, 0x0a
        /*0046*/ 	.short	(.L_392 - .L_391)
	.align		4
.L_391:
        /*0048*/ 	.word	index@(.nv.constant0._ZN7cutlass13device_kernelIN5flash19enable_sm80_to_sm89INS1_16FlashAttnFwdSm80INS1_25CollectiveMainloopFwdSm80ILi8ELi1ELb1EN4cute5tupleIJNS5_1CILi128EEENS7_ILi96EEES8_EEELi128ENS_10bfloat16_tEfNS_4arch4Sm80ELb0ELb1ELb0ELb1ELb1ELb0ELb1ELb1EEENS1_21CollectiveEpilogueFwdINS6_IJS8_S8_S9_EEENS6_IJNS7_ILi1EEESH_SH_EEESB_SD_Li256ELb1ELb1ELb1ELb0EEENS1_36VarlenDynamicPersistentTileSchedulerILi128ELi96ELi256ELi256ELb1ELb1ELb0ELb1ELb0ELb1EEEEEEEEEvNT_6ParamsE)
        /*004c*/ 	.short	0x0380
        /*004e*/ 	.short	0x0438


	//----- nvinfo : EIATTR_SW_WAR
	.align		4
.L_392:
        /*0050*/ 	.byte	0x04, 0x36
        /*0052*/ 	.short	(.L_394 - .L_393)
.L_393:
        /*0054*/ 	.word	0x00000008
.L_394:


//--------------------- .nv.info._ZN7cutlass13device_kernelIN5flash19enable_sm80_to_sm89INS1_16FlashAttnFwdSm80INS1_25CollectiveMainloopFwdSm80ILi8ELi1ELb1EN4cute5tupleIJNS5_1CILi128EEENS7_ILi96EEES8_EEELi128ENS_10bfloat16_tEfNS_4arch4Sm80ELb0ELb1ELb0ELb1ELb1ELb1ELb1ELb1EEENS1_21CollectiveEpilogueFwdINS6_IJS8_S8_S9_EEENS6_IJNS7_ILi1EEESH_SH_EEESB_SD_Li256ELb1ELb1ELb1ELb0EEENS1_36VarlenDynamicPersistentTileSchedulerILi128ELi96ELi256ELi256ELb1ELb1ELb0ELb1ELb0ELb1EEEEEEEEEvNT_6ParamsE --------------------------
	.section	.nv.info._ZN7cutlass13device_kernelIN5flash19enable_sm80_to_sm89INS1_16FlashAttnFwdSm80INS1_25CollectiveMainloopFwdSm80ILi8ELi1ELb1EN4cute5tupleIJNS5_1CILi128EEENS7_ILi96EEES8_EEELi128ENS_10bfloat16_tEfNS_4arch4Sm80ELb0ELb1ELb0ELb1ELb1ELb1ELb1ELb1EEENS1_21CollectiveEpilogueFwdINS6_IJS8_S8_S9_EEENS6_IJNS7_ILi1EEESH_SH_EEESB_SD_Li256ELb1ELb1ELb1ELb0EEENS1_36VarlenDynamicPersistentTileSchedulerILi128ELi96ELi256ELi256ELb1ELb1ELb0ELb1ELb0ELb1EEEEEEEEEvNT_6ParamsE,"",@"SHT_CUDA_INFO"
	.sectionflags	@""
	.align	4


	//----- nvinfo : EIATTR_CUDA_API_VERSION
	.align		4
        /*0000*/ 	.byte	0x04, 0x37
        /*0002*/ 	.short	(.L_396 - .L_395)
.L_395:
        /*0004*/ 	.word	0x00000082


	//----- nvinfo : EIATTR_KPARAM_INFO
	.align		4
.L_396:
        /*0008*/ 	.byte	0x04, 0x17
        /*000a*/ 	.short	(.L_398 - .L_397)
.L_397:
        /*000c*/ 	.word	0x00000000
        /*0010*/ 	.short	0x0000
        /*0012*/ 	.short	0x0000
        /*0014*/ 	.byte	0x00, 0xf0, 0xe1, 0x10


	//----- nvinfo : EIATTR_SPARSE_MMA_MASK
	.align		4
.L_398:
        /*0018*/ 	.byte	0x03, 0x50
        /*001a*/ 	.short	0x0000


	//----- nvinfo : EIATTR_MAXREG_COUNT
	.align		4
        /*001c*/ 	.byte	0x03, 0x1b
        /*001e*/ 	.short	0x00ff


	//----- nvinfo : EIATTR_MERCURY_ISA_VERSION
	.align		4
        /*0020*/ 	.byte	0x03, 0x5f
        /*0022*/ 	.short	0x0101


	//----- nvinfo : EIATTR_VRC_CTA_INIT_COUNT
	.align		4
        /*0024*/ 	.byte	0x02, 0x4a
	.zero		1
	.zero		1


	//----- nvinfo : EIATTR_EXIT_INSTR_OFFSETS
	.align		4
        /*0028*/ 	.byte	0x04, 0x1c
        /*002a*/ 	.short	(.L_400 - .L_399)


	//   ....[0]....
.L_399:
        /*002c*/ 	.word	0x00000010


	//----- nvinfo : EIATTR_MAX_THREADS
	.align		4
.L_400:
        /*0030*/ 	.byte	0x04, 0x05
        /*0032*/ 	.short	(.L_402 - .L_401)
.L_401:
        /*0034*/ 	.word	0x00000100
        /*0038*/ 	.word	0x00000001
        /*003c*/ 	.word	0x00000001


	//----- nvinfo : EIATTR_CBANK_PARAM_SIZE
	.align		4
.L_402:
        /*0040*/ 	.byte	0x03, 0x19
        /*0042*/ 	.short	0x0438


	//----- nvinfo : EIATTR_PARAM_CBANK
	.align		4
        /*0044*/ 	.byte	0x04, 0x0a
        /*0046*/ 	.short	(.L_404 - .L_403)
	.align		4
.L_403:
        /*0048*/ 	.word	index@(.nv.constant0._ZN7cutlass13device_kernelIN5flash19enable_sm80_to_sm89INS1_16FlashAttnFwdSm80INS1_25CollectiveMainloopFwdSm80ILi8ELi1ELb1EN4cute5tupleIJNS5_1CILi128EEENS7_ILi96EEES8_EEELi128ENS_10bfloat16_tEfNS_4arch4Sm80ELb0ELb1ELb0ELb1ELb1ELb1ELb1ELb1EEENS1_21CollectiveEpilogueFwdINS6_IJS8_S8_S9_EEENS6_IJNS7_ILi1EEESH_SH_EEESB_SD_Li256ELb1ELb1ELb1ELb0EEENS1_36VarlenDynamicPersistentTileSchedulerILi128ELi96ELi256ELi256ELb1ELb1ELb0ELb1ELb0ELb1EEEEEEEEEvNT_6ParamsE)
        /*004c*/ 	.short	0x0380
        /*004e*/ 	.short	0x0438


	//----- nvinfo : EIATTR_SW_WAR
	.align		4
.L_404:
        /*0050*/ 	.byte	0x04, 0x36
        /*0052*/ 	.short	(.L_406 - .L_405)
.L_405:
        /*0054*/ 	.word	0x00000008
.L_406:


//--------------------- .nv.info._ZN7cutlass13device_kernelIN5flash19enable_sm80_to_sm89INS1_16FlashAttnFwdSm80INS1_25CollectiveMainloopFwdSm80ILi4ELi1ELb0EN4cute5tupleIJNS5_1CILi128EEENS7_ILi64EEES8_EEELi128ENS_10bfloat16_tEfNS_4arch4Sm80ELb1ELb0ELb0ELb0ELb1ELb0ELb1ELb1EEENS1_21CollectiveEpilogueFwdINS6_IJS8_S8_S9_EEENS6_IJNS7_ILi1EEESH_SH_EEESB_SD_Li128ELb0ELb1ELb1ELb0EEENS1_30DynamicPersistentTileSchedulerILi128ELi128ELb1ELb1ELb0EEEEEEEEEvNT_6ParamsE --------------------------
	.section	.nv.info._ZN7cutlass13device_kernelIN5flash19enable_sm80_to_sm89INS1_16FlashAttnFwdSm80INS1_25CollectiveMainloopFwdSm80ILi4ELi1ELb0EN4cute5tupleIJNS5_1CILi128EEENS7_ILi64EEES8_EEELi128ENS_10bfloat16_tEfNS_4arch4Sm80ELb1ELb0ELb0ELb0ELb1ELb0ELb1ELb1EEENS1_21CollectiveEpilogueFwdINS6_IJS8_S8_S9_EEENS6_IJNS7_ILi1EEESH_SH_EEESB_SD_Li128ELb0ELb1ELb1ELb0EEENS1_30DynamicPersistentTileSchedulerILi128ELi128ELb1ELb1ELb0EEEEEEEEEvNT_6ParamsE,"",@"SHT_CUDA_INFO"
	.sectionflags	@""
	.align	4


	//----- nvinfo : EIATTR_CUDA_API_VERSION
	.align		4
        /*0000*/ 	.byte	0x04, 0x37
        /*0002*/ 	.short	(.L_408 - .L_407)
.L_407:
        /*0004*/ 	.word	0x00000082


	//----- nvinfo : EIATTR_KPARAM_INFO
	.align		4
.L_408:
        /*0008*/ 	.byte	0x04, 0x17
        /*000a*/ 	.short	(.L_410 - .L_409)
.L_409:
        /*000c*/ 	.word	0x00000000
        /*0010*/ 	.short	0x0000
        /*0012*/ 	.short	0x0000
        /*0014*/ 	.byte	0x00, 0xf0, 0xa1, 0x10


	//----- nvinfo : EIATTR_SPARSE_MMA_MASK
	.align		4
.L_410:
        /*0018*/ 	.byte	0x03, 0x50
        /*001a*/ 	.short	0x0000


	//----- nvinfo : EIATTR_MAXREG_COUNT
	.align		4
        /*001c*/ 	.byte	0x03, 0x1b
        /*001e*/ 	.short	0x00ff


	//----- nvinfo : EIATTR_MERCURY_ISA_VERSION
	.align		4
        /*0020*/ 	.byte	0x03, 0x5f
        /*0022*/ 	.short	0x0101


	//----- nvinfo : EIATTR_VRC_CTA_INIT_COUNT
	.align		4
        /*0024*/ 	.byte	0x02, 0x4a
	.zero		1
	.zero		1


	//----- nvinfo : EIATTR_EXIT_INSTR_OFFSETS
	.align		4
        /*0028*/ 	.byte	0x04, 0x1c
        /*002a*/ 	.short	(.L_412 - .L_411)


	//   ....[0]....
.L_411:
        /*002c*/ 	.word	0x00000010


	//----- nvinfo : EIATTR_MAX_THREADS
	.align		4
.L_412:
        /*0030*/ 	.byte	0x04, 0x05
        /*0032*/ 	.short	(.L_414 - .L_413)
.L_413:
        /*0034*/ 	.word	0x00000080
        /*0038*/ 	.word	0x00000001
        /*003c*/ 	.word	0x00000001


	//----- nvinfo : EIATTR_CBANK_PARAM_SIZE
	.align		4
.L_414:
        /*0040*/ 	.byte	0x03, 0x19
        /*0042*/ 	.short	0x0428


	//----- nvinfo : EIATTR_PARAM_CBANK
	.align		4
        /*0044*/ 	.byte	0x04, 0x0a
        /*0046*/ 	.short	(.L_416 - .L_415)
	.align		4
.L_415:
        /*0048*/ 	.word	index@(.nv.constant0._ZN7cutlass13device_kernelIN5flash19enable_sm80_to_sm89INS1_16FlashAttnFwdSm80INS1_25CollectiveMainloopFwdSm80ILi4ELi1ELb0EN4cute5tupleIJNS5_1CILi128EEENS7_ILi64EEES8_EEELi128ENS_10bfloat16_tEfNS_4arch4Sm80ELb1ELb0ELb0ELb0ELb1ELb0ELb1ELb1EEENS1_21CollectiveEpilogueFwdINS6_IJS8_S8_S9_EEENS6_IJNS7_ILi1EEESH_SH_EEESB_SD_Li128ELb0ELb1ELb1ELb0EEENS1_30DynamicPersistentTileSchedulerILi128ELi128ELb1ELb1ELb0EEEEEEEEEvNT_6ParamsE)
        /*004c*/ 	.short	0x0380
        /*004e*/ 	.short	0x0428


	//----- nvinfo : EIATTR_SW_WAR
	.align		4
.L_416:
        /*0050*/ 	.byte	0x04, 0x36
        /*0052*/ 	.short	(.L_418 - .L_417)
.L_417:
        /*0054*/ 	.word	0x00000008
.L_418:


//--------------------- .nv.info._ZN7cutlass13device_kernelIN5flash19enable_sm80_to_sm89INS1_16FlashAttnFwdSm80INS1_25CollectiveMainloopFwdSm80ILi8ELi1ELb1EN4cute5tupleIJNS5_1CILi128EEENS7_ILi112EEES8_EEELi128ENS_10bfloat16_tEfNS_4arch4Sm80ELb1ELb0ELb0ELb1ELb1ELb0ELb1ELb1EEENS1_21CollectiveEpilogueFwdINS6_IJS8_S8_S9_EEENS6_IJNS7_ILi1EEESH_SH_EEESB_SD_Li256ELb1ELb1ELb1ELb0EEENS1_36VarlenDynamicPersistentTileSchedulerILi128ELi112ELi256ELi256ELb1ELb1ELb0ELb1ELb1ELb1EEEEEEEEEvNT_6ParamsE --------------------------
	.section	.nv.info._ZN7cutlass13device_kernelIN5flash19enable_sm80_to_sm89INS1_16FlashAttnFwdSm80INS1_25CollectiveMainloopFwdSm80ILi8ELi1ELb1EN4cute5tupleIJNS5_1CILi128EEENS7_ILi112EEES8_EEELi128ENS_10bfloat16_tEfNS_4arch4Sm80ELb1ELb0ELb0ELb1ELb1ELb0ELb1ELb1EEENS1_21CollectiveEpilogueFwdINS6_IJS8_S8_S9_EEENS6_IJNS7_ILi1EEESH_SH_EEESB_SD_Li256ELb1ELb1ELb1ELb0EEENS1_36VarlenDynamicPersistentTileSchedulerILi128ELi112ELi256ELi256ELb1ELb1ELb0ELb1ELb1ELb1EEEEEEEEEvNT_6ParamsE,"",@"SHT_CUDA_INFO"
	.sectionflags	@""
	.align	4


	//----- nvinfo : EIATTR_CUDA_API_VERSION
	.align		4
        /*0000*/ 	.byte	0x04, 0x37
        /*0002*/ 	.short	(.L_420 - .L_419)
.L_419:
        /*0004*/ 	.word	0x00000082


	//----- nvinfo : EIATTR_KPARAM_INFO
	.align		4
.L_420:
        /*0008*/ 	.byte	0x04, 0x17
        /*000a*/ 	.short	(.L_422 - .L_421)
.L_421:
        /*000c*/ 	.word	0x00000000
        /*0010*/ 	.short	0x0000
        /*0012*/ 	.short	0x0000
        /*0014*/ 	.byte	0x00, 0xf0, 0xe1, 0x10


	//----- nvinfo : EIATTR_SPARSE_MMA_MASK
	.align		4
.L_422:
        /*0018*/ 	.byte	0x03, 0x50
        /*001a*/ 	.short	0x0000


	//----- nvinfo : EIATTR_MAXREG_COUNT
	.align		4
        /*001c*/ 	.byte	0x03, 0x1b
        /*001e*/ 	.short	0x00ff


	//----- nvinfo : EIATTR_MERCURY_ISA_VERSION
	.align		4
        /*0020*/ 	.byte	0x03, 0x5f
        /*0022*/ 	.short	0x0101


	//----- nvinfo : EIATTR_VRC_CTA_INIT_COUNT
	.align		4
        /*0024*/ 	.byte	0x02, 0x4a
	.zero		1
	.zero		1


	//----- nvinfo : EIATTR_EXIT_INSTR_OFFSETS
	.align		4
        /*0028*/ 	.byte	0x04, 0x1c
        /*002a*/ 	.short	(.L_424 - .L_423)


	//   ....[0]....
.L_423:
        /*002c*/ 	.word	0x00000010


	//----- nvinfo : EIATTR_MAX_THREADS
	.align		4
.L_424:
        /*0030*/ 	.byte	0x04, 0x05
        /*0032*/ 	.short	(.L_426 - .L_425)
.L_425:
        /*0034*/ 	.word	0x00000100
        /*0038*/ 	.word	0x00000001
        /*003c*/ 	.word	0x00000001


	//----- nvinfo : EIATTR_CBANK_PARAM_SIZE
	.align		4
.L_426:
        /*0040*/ 	.byte	0x03, 0x19
        /*0042*/ 	.short	0x0438


	//----- nvinfo : EIATTR_PARAM_CBANK
	.align		4
        /*0044*/ 	.byte	0x04, 0x0a
        /*0046*/ 	.short	(.L_428 - .L_427)
	.align		4
.L_427:
        /*0048*/ 	.word	index@(.nv.constant0._ZN7cutlass13device_kernelIN5flash19enable_sm80_to_sm89INS1_16FlashAttnFwdSm80INS1_25CollectiveMainloopFwdSm80ILi8ELi1ELb1EN4cute5tupleIJNS5_1CILi128EEENS7_ILi112EEES8_EEELi128ENS_10bfloat16_tEfNS_4arch4Sm80ELb1ELb0ELb0ELb1ELb1ELb0ELb1ELb1EEENS1_21CollectiveEpilogueFwdINS6_IJS8_S8_S9_EEENS6_IJNS7_ILi1EEESH_SH_EEESB_SD_Li256ELb1ELb1ELb1ELb0EEENS1_36VarlenDynamicPersistentTileSchedulerILi128ELi112ELi256ELi256ELb1ELb1ELb0ELb1ELb1ELb1EEEEEEEEEvNT_6ParamsE)
        /*004c*/ 	.short	0x0380
        /*004e*/ 	.short	0x0438


	//----- nvinfo : EIATTR_SW_WAR
	.align		4
.L_428:
        /*0050*/ 	.byte	0x04, 0x36
        /*0052*/ 	.short	(.L_430 - .L_429)
.L_429:
        /*0054*/ 	.word	0x00000008
.L_430:


//--------------------- .nv.info._ZN7cutlass13device_kernelIN5flash19enable_sm80_to_sm89INS1_16FlashAttnFwdSm80INS1_25CollectiveMainloopFwdSm80ILi8ELi1ELb1EN4cute5tupleIJNS5_1CILi128EEENS7_ILi112EEES8_EEELi128ENS_10bfloat16_tEfNS_4arch4Sm80ELb1ELb0ELb0ELb1ELb1ELb1ELb1ELb1EEENS1_21CollectiveEpilogueFwdINS6_IJS8_S8_S9_EEENS6_IJNS7_ILi1EEESH_SH_EEESB_SD_Li256ELb1ELb1ELb1ELb0EEENS1_36VarlenDynamicPersistentTileSchedulerILi128ELi112ELi256ELi256ELb1ELb1ELb0ELb1ELb1ELb1EEEEEEEEEvNT_6ParamsE --------------------------
	.section	.nv.info._ZN7cutlass13device_kernelIN5flash19enable_sm80_to_sm89INS1_16FlashAttnFwdSm80INS1_25CollectiveMainloopFwdSm80ILi8ELi1ELb1EN4cute5tupleIJNS5_1CILi128EEENS7_ILi112EEES8_EEELi128ENS_10bfloat16_tEfNS_4arch4Sm80ELb1ELb0ELb0ELb1ELb1ELb1ELb1ELb1EEENS1_21CollectiveEpilogueFwdINS6_IJS8_S8_S9_EEENS6_IJNS7_ILi1EEESH_SH_EEESB_SD_Li256ELb1ELb1ELb1ELb0EEENS1_36VarlenDynamicPersistentTileSchedulerILi128ELi112ELi256ELi256ELb1ELb1ELb0ELb1ELb1ELb1EEEEEEEEEvNT_6ParamsE,"",@"SHT_CUDA_INFO"
	.sectionflags	@""
	.align	4


	//----- nvinfo : EIATTR_CUDA_API_VERSION
	.align		4
        /*0000*/ 	.byte	0x04, 0x37
        /*0002*/ 	.short	(.L_432 - .L_431)
.L_431:
        /*0004*/ 	.word	0x00000082


	//----- nvinfo : EIATTR_KPARAM_INFO
	.align		4
.L_432:
        /*0008*/ 	.byte	0x04, 0x17
        /*000a*/ 	.short	(.L_434 - .L_433)
.L_433:
        /*000c*/ 	.word	0x00000000
        /*0010*/ 	.short	0x0000
        /*0012*/ 	.short	0x0000
        /*0014*/ 	.byte	0x00, 0xf0, 0xe1, 0x10


	//----- nvinfo : EIATTR_SPARSE_MMA_MASK
	.align		4
.L_434:
        /*0018*/ 	.byte	0x03, 0x50
        /*001a*/ 	.short	0x0000


	//----- nvinfo : EIATTR_MAXREG_COUNT
	.align		4
        /*001c*/ 	.byte	0x03, 0x1b
        /*001e*/ 	.short	0x00ff


	//----- nvinfo : EIATTR_MERCURY_ISA_VERSION
	.align		4
        /*0020*/ 	.byte	0x03, 0x5f
        /*0022*/ 	.short	0x0101


	//----- nvinfo : EIATTR_VRC_CTA_INIT_COUNT
	.align		4
        /*0024*/ 	.byte	0x02, 0x4a
	.zero		1
	.zero		1


	//----- nvinfo : EIATTR_EXIT_INSTR_OFFSETS
	.align		4
        /*0028*/ 	.byte	0x04, 0x1c
        /*002a*/ 	.short	(.L_436 - .L_435)


	//   ....[0]....
.L_435:
        /*002c*/ 	.word	0x00000010


	//----- nvinfo : EIATTR_MAX_THREADS
	.align		4
.L_436:
        /*0030*/ 	.byte	0x04, 0x05
        /*0032*/ 	.short	(.L_438 - .L_437)
.L_437:
        /*0034*/ 	.word	0x00000100
        /*0038*/ 	.word	0x00000001
        /*003c*/ 	.word	0x00000001


	//----- nvinfo : EIATTR_CBANK_PARAM_SIZE
	.align		4
.L_438:
        /*0040*/ 	.byte	0x03, 0x19
        /*0042*/ 	.short	0x0438


	//----- nvinfo : EIATTR_PARAM_CBANK
	.align		4
        /*0044*/ 	.byte	0x04, 0x0a
        /*0046*/ 	.short	(.L_440 - .L_439)
	.align		4
.L_439:
        /*0048*/ 	.word	index@(.nv.constant0._ZN7cutlass13device_kernelIN5flash19enable_sm80_to_sm89INS1_16FlashAttnFwdSm80INS1_25CollectiveMainloopFwdSm80ILi8ELi1ELb1EN4cute5tupleIJNS5_1CILi128EEENS7_ILi112EEES8_EEELi128ENS_10bfloat16_tEfNS_4arch4Sm80ELb1ELb0ELb0ELb1ELb1ELb1ELb1ELb1EEENS1_21CollectiveEpilogueFwdINS6_IJS8_S8_S9_EEENS6_IJNS7_ILi1EEESH_SH_EEESB_SD_Li256ELb1ELb1ELb1ELb0EEENS1_36VarlenDynamicPersistentTileSchedulerILi128ELi112ELi256ELi256ELb1ELb1ELb0ELb1ELb1ELb1EEEEEEEEEvNT_6ParamsE)
        /*004c*/ 	.short	0x0380
        /*004e*/ 	.short	0x0438


	//----- nvinfo : EIATTR_SW_WAR
	.align		4
.L_440:
        /*0050*/ 	.byte	0x04, 0x36
        /*0052*/ 	.short	(.L_442 - .L_441)
.L_441:
        /*0054*/ 	.word	0x00000008
.L_442:


//--------------------- .nv.callgraph             --------------------------
	.section	.nv.callgraph,"",@"SHT_CUDA_CALLGRAPH"
	.align	4
	.sectionentsize	8
	.align		4
        /*0000*/ 	.word	0x00000000
	.align		4
        /*0004*/ 	.word	0xffffffff
	.align		4
        /*0008*/ 	.word	0x00000000
	.align		4
        /*000c*/ 	.word	0xfffffffe
	.align		4
        /*0010*/ 	.word	0x00000000
	.align		4
        /*0014*/ 	.word	0xfffffffd
	.align		4
        /*0018*/ 	.word	0x00000000
	.align		4
        /*001c*/ 	.word	0xfffffffc


//--------------------- .nv.constant4             --------------------------
	.section	.nv.constant4,"a",@progbits
	.align	8
	.align		8
.nv.constant4:
        /*0000*/ 	.dword	_ZN89_INTERNAL_a6ef3756_53_flash_fwd_hdim128_bf16_paged_split_softcapall_sm80_cu_f3e6f9ee_28854cuda3std3__45__cpo5beginE
	.align		8
        /*0008*/ 	.dword	_ZN89_INTERNAL_a6ef3756_53_flash_fwd_hdim128_bf16_paged_split_softcapall_sm80_cu_f3e6f9ee_28854cuda3std3__45__cpo3endE
	.align		8
        /*0010*/ 	.dword	_ZN89_INTERNAL_a6ef3756_53_flash_fwd_hdim128_bf16_paged_split_softcapall_sm80_cu_f3e6f9ee_28854cuda3std3__45__cpo6cbeginE
	.align		8
        /*0018*/ 	.dword	_ZN89_INTERNAL_a6ef3756_53_flash_fwd_hdim128_bf16_paged_split_softcapall_sm80_cu_f3e6f9ee_28854cuda3std3__45__cpo4cendE
	.align		8
        /*0020*/ 	.dword	_ZN89_INTERNAL_a6ef3756_53_flash_fwd_hdim128_bf16_paged_split_softcapall_sm80_cu_f3e6f9ee_28854cuda3std3__491_GLOBAL__N__a6ef3756_53_flash_fwd_hdim128_bf16_paged_split_softcapall_sm80_cu_f3e6f9ee_28856ignoreE
	.align		8
        /*0028*/ 	.dword	_ZN89_INTERNAL_a6ef3756_53_flash_fwd_hdim128_bf16_paged_split_softcapall_sm80_cu_f3e6f9ee_28854cuda3std3__419piecewise_constructE
	.align		8
        /*0030*/ 	.dword	_ZN89_INTERNAL_a6ef3756_53_flash_fwd_hdim128_bf16_paged_split_softcapall_sm80_cu_f3e6f9ee_28854cuda3std3__48in_placeE
	.align		8
        /*0038*/ 	.dword	_ZN89_INTERNAL_a6ef3756_53_flash_fwd_hdim128_bf16_paged_split_softcapall_sm80_cu_f3e6f9ee_28854cuda3std6ranges3__45__cpo4swapE
	.align		8
        /*0040*/ 	.dword	_ZN89_INTERNAL_a6ef3756_53_flash_fwd_hdim128_bf16_paged_split_softcapall_sm80_cu_f3e6f9ee_28854cuda3std6ranges3__45__cpo9iter_moveE
	.align		8
        /*0048*/ 	.dword	_ZN89_INTERNAL_a6ef3756_53_flash_fwd_hdim128_bf16_paged_split_softcapall_sm80_cu_f3e6f9ee_28854cute7productE
	.align		8
        /*0050*/ 	.dword	_ZN89_INTERNAL_a6ef3756_53_flash_fwd_hdim128_bf16_paged_split_softcapall_sm80_cu_f3e6f9ee_28854cute1_E


//--------------------- .text._ZN7cutlass13device_kernelIN5flash19enable_sm80_to_sm89INS1_16FlashAttnFwdSm80INS1_25CollectiveMainloopFwdSm80ILi8ELi1ELb1EN4cute5tupleIJNS5_1CILi128EEES8_S8_EEELi128ENS_10bfloat16_tEfNS_4arch4Sm80ELb0ELb0ELb1ELb0ELb1ELb0ELb1ELb1EEENS1_21CollectiveEpilogueFwdIS9_NS6_IJNS7_ILi1EEESF_SF_EEESA_SC_Li256ELb0ELb1ELb1ELb0EEENS1_19SingleTileSchedulerILb0ELb1ELb1ELi128EEEEEEEEEvNT_6ParamsE --------------------------
	.section	.text._ZN7cutlass13device_kernelIN5flash19enable_sm80_to_sm89INS1_16FlashAttnFwdSm80INS1_25CollectiveMainloopFwdSm80ILi8ELi1ELb1EN4cute5tupleIJNS5_1CILi128EEES8_S8_EEELi128ENS_10bfloat16_tEfNS_4arch4Sm80ELb0ELb0ELb1ELb0ELb1ELb0ELb1ELb1EEENS1_21CollectiveEpilogueFwdIS9_NS6_IJNS7_ILi1EEESF_SF_EEESA_SC_Li256ELb0ELb1ELb1ELb0EEENS1_19SingleTileSchedulerILb0ELb1ELb1ELi128EEEEEEEEEvNT_6ParamsE,"ax",@progbits
	.align	128
.text._ZN7cutlass13device_kernelIN5flash19enable_sm80_to_sm89INS1_16FlashAttnFwdSm80INS1_25CollectiveMainloopFwdSm80ILi8ELi1ELb1EN4cute5tupleIJNS5_1CILi128EEES8_S8_EEELi128ENS_10bfloat16_tEfNS_4arch4Sm80ELb0ELb0ELb1ELb0ELb1ELb0ELb1ELb1EEENS1_21CollectiveEpilogueFwdIS9_NS6_IJNS7_ILi1EEESF_SF_EEESA_SC_Li256ELb0ELb1ELb1ELb0EEENS1_19SingleTileSchedulerILb0ELb1ELb1ELi128EEEEEEEEEvNT_6ParamsE:
        .type           _ZN7cutlass13device_kernelIN5flash19enable_sm80_to_sm89INS1_16FlashAttnFwdSm80INS1_25CollectiveMainloopFwdSm80ILi8ELi1ELb1EN4cute5tupleIJNS5_1CILi128EEES8_S8_EEELi128ENS_10bfloat16_tEfNS_4arch4Sm80ELb0ELb0ELb1ELb0ELb1ELb0ELb1ELb1EEENS1_21CollectiveEpilogueFwdIS9_NS6_IJNS7_ILi1EEESF_SF_EEESA_SC_Li256ELb0ELb1ELb1ELb0EEENS1_19SingleTileSchedulerILb0ELb1ELb1ELi128EEEEEEEEEvNT_6ParamsE,@function
        .size           _ZN7cutlass13device_kernelIN5flash19enable_sm80_to_sm89INS1_16FlashAttnFwdSm80INS1_25CollectiveMainloopFwdSm80ILi8ELi1ELb1EN4cute5tupleIJNS5_1CILi128EEES8_S8_EEELi128ENS_10bfloat16_tEfNS_4arch4Sm80ELb0ELb0ELb1ELb0ELb1ELb0ELb1ELb1EEENS1_21CollectiveEpilogueFwdIS9_NS6_IJNS7_ILi1EEESF_SF_EEESA_SC_Li256ELb0ELb1ELb1ELb0EEENS1_19SingleTileSchedulerILb0ELb1ELb1ELi128EEEEEEEEEvNT_6ParamsE,(.L_x_24 - _ZN7cutlass13device_kernelIN5flash19enable_sm80_to_sm89INS1_16FlashAttnFwdSm80INS1_25CollectiveMainloopFwdSm80ILi8ELi1ELb1EN4cute5tupleIJNS5_1CILi128EEES8_S8_EEELi128ENS_10bfloat16_tEfNS_4arch4Sm80ELb0ELb0ELb1ELb0ELb1ELb0ELb1ELb1EEENS1_21CollectiveEpilogueFwdIS9_NS6_IJNS7_ILi1EEESF_SF_EEESA_SC_Li256ELb0ELb1ELb1ELb0EEENS1_19SingleTileSchedulerILb0ELb1ELb1ELi128EEEEEEEEEvNT_6ParamsE)
        .other          _ZN7cutlass13device_kernelIN5flash19enable_sm80_to_sm89INS1_16FlashAttnFwdSm80INS1_25CollectiveMainloopFwdSm80ILi8ELi1ELb1EN4cute5tupleIJNS5_1CILi128EEES8_S8_EEELi128ENS_10bfloat16_tEfNS_4arch4Sm80ELb0ELb0ELb1ELb0ELb1ELb0ELb1ELb1EEENS1_21CollectiveEpilogueFwdIS9_NS6_IJNS7_ILi1EEESF_SF_EEESA_SC_Li256ELb0ELb1ELb1ELb0EEENS1_19SingleTileSchedulerILb0ELb1ELb1ELi128EEEEEEEEEvNT_6ParamsE,@"STO_CUDA_ENTRY STV_DEFAULT"
_ZN7cutlass13device_kernelIN5flash19enable_sm80_to_sm89INS1_16FlashAttnFwdSm80INS1_25CollectiveMainloopFwdSm80ILi8ELi1ELb1EN4cute5tupleIJNS5_1CILi128EEES8_S8_EEELi128ENS_10bfloat16_tEfNS_4arch4Sm80ELb0ELb0ELb1ELb0ELb1ELb0ELb1ELb1EEENS1_21CollectiveEpilogueFwdIS9_NS6_IJNS7_ILi1EEESF_SF_EEESA_SC_Li256ELb0ELb1ELb1ELb0EEENS1_19SingleTileSchedulerILb0ELb1ELb1ELi128EEEEEEEEEvNT_6ParamsE:
[----:B------:R-:W-:Y:S01]  /*0000*/  LDC R1, c[0x0][0x37c] ;  /* 0x0000df00ff017b82 */ /* 0x000fe20000000800 */
[----:B------:R-:W-:Y:S05]  /*0010*/  EXIT ;  /* 0x000000000000794d */ /* 0x000fea0003800000 */
.L_x_0:
[----:B------:R-:W-:-:S00]  /*0020*/  BRA `(.L_x_0) ;  /* 0xfffffffc00fc7947 */ /* 0x000fc0000383ffff */
[----:B------:R-:W-:-:S00]  /*0030*/  NOP ;  /* 0x0000000000007918 */ /* 0x000fc00000000000 */
        /* <DEDUP_REMOVED lines=12> */
.L_x_24:


//--------------------- .text._ZN7cutlass13device_kernelIN5flash19enable_sm80_to_sm89INS1_16FlashAttnFwdSm80INS1_25CollectiveMainloopFwdSm80ILi8ELi1ELb1EN4cute5tupleIJNS5_1CILi128EEENS7_ILi96EEES8_EEELi128ENS_10bfloat16_tEfNS_4arch4Sm80ELb0ELb1ELb1ELb0ELb1ELb0ELb1ELb1EEENS1_21CollectiveEpilogueFwdINS6_IJS8_S8_S9_EEENS6_IJNS7_ILi1EEESH_SH_EEESB_SD_Li256ELb0ELb1ELb1ELb0EEENS1_19SingleTileSchedulerILb0ELb1ELb1ELi128EEEEEEEEEvNT_6ParamsE --------------------------
	.section	.text._ZN7cutlass13device_kernelIN5flash19enable_sm80_to_sm89INS1_16FlashAttnFwdSm80INS1_25CollectiveMainloopFwdSm80ILi8ELi1ELb1EN4cute5tupleIJNS5_1CILi128EEENS7_ILi96EEES8_EEELi128ENS_10bfloat16_tEfNS_4arch4Sm80ELb0ELb1ELb1ELb0ELb1ELb0ELb1ELb1EEENS1_21CollectiveEpilogueFwdINS6_IJS8_S8_S9_EEENS6_IJNS7_ILi1EEESH_SH_EEESB_SD_Li256ELb0ELb1ELb1ELb0EEENS1_19SingleTileSchedulerILb0ELb1ELb1ELi128EEEEEEEEEvNT_6ParamsE,"ax",@progbits
	.align	128
.text._ZN7cutlass13device_kernelIN5flash19enable_sm80_to_sm89INS1_16FlashAttnFwdSm80INS1_25CollectiveMainloopFwdSm80ILi8ELi1ELb1EN4cute5tupleIJNS5_1CILi128EEENS7_ILi96EEES8_EEELi128ENS_10bfloat16_tEfNS_4arch4Sm80ELb0ELb1ELb1ELb0ELb1ELb0ELb1ELb1EEENS1_21CollectiveEpilogueFwdINS6_IJS8_S8_S9_EEENS6_IJNS7_ILi1EEESH_SH_EEESB_SD_Li256ELb0ELb1ELb1ELb0EEENS1_19SingleTileSchedulerILb0ELb1ELb1ELi128EEEEEEEEEvNT_6ParamsE:
        .type           _ZN7cutlass13device_kernelIN5flash19enable_sm80_to_sm89INS1_16FlashAttnFwdSm80INS1_25CollectiveMainloopFwdSm80ILi8ELi1ELb1EN4cute5tupleIJNS5_1CILi128EEENS7_ILi96EEES8_EEELi128ENS_10bfloat16_tEfNS_4arch4Sm80ELb0ELb1ELb1ELb0ELb1ELb0ELb1ELb1EEENS1_21CollectiveEpilogueFwdINS6_IJS8_S8_S9_EEENS6_IJNS7_ILi1EEESH_SH_EEESB_SD_Li256ELb0ELb1ELb1ELb0EEENS1_19SingleTileSchedulerILb0ELb1ELb1ELi128EEEEEEEEEvNT_6ParamsE,@function
        .size           _ZN7cutlass13device_kernelIN5flash19enable_sm80_to_sm89INS1_16FlashAttnFwdSm80INS1_25CollectiveMainloopFwdSm80ILi8ELi1ELb1EN4cute5tupleIJNS5_1CILi128EEENS7_ILi96EEES8_EEELi128ENS_10bfloat16_tEfNS_4arch4Sm80ELb0ELb1ELb1ELb0ELb1ELb0ELb1ELb1EEENS1_21CollectiveEpilogueFwdINS6_IJS8_S8_S9_EEENS6_IJNS7_ILi1EEESH_SH_EEESB_SD_Li256ELb0ELb1ELb1ELb0EEENS1_19SingleTileSchedulerILb0ELb1ELb1ELi128EEEEEEEEEvNT_6ParamsE,(.L_x_25 - _ZN7cutlass13device_kernelIN5flash19enable_sm80_to_sm89INS1_16FlashAttnFwdSm80INS1_25CollectiveMainloopFwdSm80ILi8ELi1ELb1EN4cute5tupleIJNS5_1CILi128EEENS7_ILi96EEES8_EEELi128ENS_10bfloat16_tEfNS_4arch4Sm80ELb0ELb1ELb1ELb0ELb1ELb0ELb1ELb1EEENS1_21CollectiveEpilogueFwdINS6_IJS8_S8_S9_EEENS6_IJNS7_ILi1EEESH_SH_EEESB_SD_Li256ELb0ELb1ELb1ELb0EEENS1_19SingleTileSchedulerILb0ELb1ELb1ELi128EEEEEEEEEvNT_6ParamsE)
        .other          _ZN7cutlass13device_kernelIN5flash19enable_sm80_to_sm89INS1_16FlashAttnFwdSm80INS1_25CollectiveMainloopFwdSm80ILi8ELi1ELb1EN4cute5tupleIJNS5_1CILi128EEENS7_ILi96EEES8_EEELi128ENS_10bfloat16_tEfNS_4arch4Sm80ELb0ELb1ELb1ELb0ELb1ELb0ELb1ELb1EEENS1_21CollectiveEpilogueFwdINS6_IJS8_S8_S9_EEENS6_IJNS7_ILi1EEESH_SH_EEESB_SD_Li256ELb0ELb1ELb1ELb0EEENS1_19SingleTileSchedulerILb0ELb1ELb1ELi128EEEEEEEEEvNT_6ParamsE,@"STO_CUDA_ENTRY STV_DEFAULT"
_ZN7cutlass13device_kernelIN5flash19enable_sm80_to_sm89INS1_16FlashAttnFwdSm80INS1_25CollectiveMainloopFwdSm80ILi8ELi1ELb1EN4cute5tupleIJNS5_1CILi128EEENS7_ILi96EEES8_EEELi128ENS_10bfloat16_tEfNS_4arch4Sm80ELb0ELb1ELb1ELb0ELb1ELb0ELb1ELb1EEENS1_21CollectiveEpilogueFwdINS6_IJS8_S8_S9_EEENS6_IJNS7_ILi1EEESH_SH_EEESB_SD_Li256ELb0ELb1ELb1ELb0EEENS1_19SingleTileSchedulerILb0ELb1ELb1ELi128EEEEEEEEEvNT_6ParamsE:
[----:B------:R-:W-:Y:S01]  /*0000*/  LDC R1, c[0x0][0x37c] ;  /* 0x0000df00ff017b82 */ /* 0x000fe20000000800 */
[----:B------:R-:W-:Y:S05]  /*0010*/  EXIT ;  /* 0x000000000000794d */ /* 0x000fea0003800000 */
.L_x_1:
        /* <DEDUP_REMOVED lines=14> */
.L_x_25:


//--------------------- .text._ZN7cutlass13device_kernelIN5flash19enable_sm80_to_sm89INS1_16FlashAttnFwdSm80INS1_25CollectiveMainloopFwdSm80ILi8ELi1ELb1EN4cute5tupleIJNS5_1CILi128EEES8_S8_EEELi128ENS_10bfloat16_tEfNS_4arch4Sm80ELb1ELb0ELb1ELb0ELb1ELb0ELb1ELb1EEENS1_21CollectiveEpilogueFwdIS9_NS6_IJNS7_ILi1EEESF_SF_EEESA_SC_Li256ELb0ELb1ELb1ELb0EEENS1_30DynamicPersistentTileSchedulerILi256ELi256ELb1ELb1ELb0EEEEEEEEEvNT_6ParamsE --------------------------
	.section	.text._ZN7cutlass13device_kernelIN5flash19enable_sm80_to_sm89INS1_16FlashAttnFwdSm80INS1_25CollectiveMainloopFwdSm80ILi8ELi1ELb1EN4cute5tupleIJNS5_1CILi128EEES8_S8_EEELi128ENS_10bfloat16_tEfNS_4arch4Sm80ELb1ELb0ELb1ELb0ELb1ELb0ELb1ELb1EEENS1_21CollectiveEpilogueFwdIS9_NS6_IJNS7_ILi1EEESF_SF_EEESA_SC_Li256ELb0ELb1ELb1ELb0EEENS1_30DynamicPersistentTileSchedulerILi256ELi256ELb1ELb1ELb0EEEEEEEEEvNT_6ParamsE,"ax",@progbits
	.align	128
.text._ZN7cutlass13device_kernelIN5flash19enable_sm80_to_sm89INS1_16FlashAttnFwdSm80INS1_25CollectiveMainloopFwdSm80ILi8ELi1ELb1EN4cute5tupleIJNS5_1CILi128EEES8_S8_EEELi128ENS_10bfloat16_tEfNS_4arch4Sm80ELb1ELb0ELb1ELb0ELb1ELb0ELb1ELb1EEENS1_21CollectiveEpilogueFwdIS9_NS6_IJNS7_ILi1EEESF_SF_EEESA_SC_Li256ELb0ELb1ELb1ELb0EEENS1_30DynamicPersistentTileSchedulerILi256ELi256ELb1ELb1ELb0EEEEEEEEEvNT_6ParamsE:
        .type           _ZN7cutlass13device_kernelIN5flash19enable_sm80_to_sm89INS1_16FlashAttnFwdSm80INS1_25CollectiveMainloopFwdSm80ILi8ELi1ELb1EN4cute5tupleIJNS5_1CILi128EEES8_S8_EEELi128ENS_10bfloat16_tEfNS_4arch4Sm80ELb1ELb0ELb1ELb0ELb1ELb0ELb1ELb1EEENS1_21CollectiveEpilogueFwdIS9_NS6_IJNS7_ILi1EEESF_SF_EEESA_SC_Li256ELb0ELb1ELb1ELb0EEENS1_30DynamicPersistentTileSchedulerILi256ELi256ELb1ELb1ELb0EEEEEEEEEvNT_6ParamsE,@function
        .size           _ZN7cutlass13device_kernelIN5flash19enable_sm80_to_sm89INS1_16FlashAttnFwdSm80INS1_25CollectiveMainloopFwdSm80ILi8ELi1ELb1EN4cute5tupleIJNS5_1CILi128EEES8_S8_EEELi128ENS_10bfloat16_tEfNS_4arch4Sm80ELb1ELb0ELb1ELb0ELb1ELb0ELb1ELb1EEENS1_21CollectiveEpilogueFwdIS9_NS6_IJNS7_ILi1EEESF_SF_EEESA_SC_Li256ELb0ELb1ELb1ELb0EEENS1_30DynamicPersistentTileSchedulerILi256ELi256ELb1ELb1ELb0EEEEEEEEEvNT_6ParamsE,(.L_x_26 - _ZN7cutlass13device_kernelIN5flash19enable_sm80_to_sm89INS1_16FlashAttnFwdSm80INS1_25CollectiveMainloopFwdSm80ILi8ELi1ELb1EN4cute5tupleIJNS5_1CILi128EEES8_S8_EEELi128ENS_10bfloat16_tEfNS_4arch4Sm80ELb1ELb0ELb1ELb0ELb1ELb0ELb1ELb1EEENS1_21CollectiveEpilogueFwdIS9_NS6_IJNS7_ILi1EEESF_SF_EEESA_SC_Li256ELb0ELb1ELb1ELb0EEENS1_30DynamicPersistentTileSchedulerILi256ELi256ELb1ELb1ELb0EEEEEEEEEvNT_6ParamsE)
        .other          _ZN7cutlass13device_kernelIN5flash19enable_sm80_to_sm89INS1_16FlashAttnFwdSm80INS1_25CollectiveMainloopFwdSm80ILi8ELi1ELb1EN4cute5tupleIJNS5_1CILi128EEES8_S8_EEELi128ENS_10bfloat16_tEfNS_4arch4Sm80ELb1ELb0ELb1ELb0ELb1ELb0ELb1ELb1EEENS1_21CollectiveEpilogueFwdIS9_NS6_IJNS7_ILi1EEESF_SF_EEESA_SC_Li256ELb0ELb1ELb1ELb0EEENS1_30DynamicPersistentTileSchedulerILi256ELi256ELb1ELb1ELb0EEEEEEEEEvNT_6ParamsE,@"STO_CUDA_ENTRY STV_DEFAULT"
_ZN7cutlass13device_kernelIN5flash19enable_sm80_to_sm89INS1_16FlashAttnFwdSm80INS1_25CollectiveMainloopFwdSm80ILi8ELi1ELb1EN4cute5tupleIJNS5_1CILi128EEES8_S8_EEELi128ENS_10bfloat16_tEfNS_4arch4Sm80ELb1ELb0ELb1ELb0ELb1ELb0ELb1ELb1EEENS1_21CollectiveEpilogueFwdIS9_NS6_IJNS7_ILi1EEESF_SF_EEESA_SC_Li256ELb0ELb1ELb1ELb0EEENS1_30DynamicPersistentTileSchedulerILi256ELi256ELb1ELb1ELb0EEEEEEEEEvNT_6ParamsE:
[----:B------:R-:W-:Y:S01]  /*0000*/  LDC R1, c[0x0][0x37c] ;  /* 0x0000df00ff017b82 */ /* 0x000fe20000000800 */
[----:B------:R-:W-:Y:S05]  /*0010*/  EXIT ;  /* 0x000000000000794d */ /* 0x000fea0003800000 */
.L_x_2:
        /* <DEDUP_REMOVED lines=14> */
.L_x_26:


//--------------------- .text._ZN7cutlass13device_kernelIN5flash19enable_sm80_to_sm89INS1_16FlashAttnFwdSm80INS1_25CollectiveMainloopFwdSm80ILi4ELi1ELb0EN4cute5tupleIJNS5_1CILi128EEENS7_ILi64EEES8_EEELi128ENS_10bfloat16_tEfNS_4arch4Sm80ELb0ELb0ELb1ELb0ELb1ELb0ELb1ELb1EEENS1_21CollectiveEpilogueFwdINS6_IJS8_S8_S9_EEENS6_IJNS7_ILi1EEESH_SH_EEESB_SD_Li128ELb0ELb1ELb1ELb0EEENS1_19SingleTileSchedulerILb0ELb1ELb1ELi128EEEEEEEEEvNT_6ParamsE --------------------------
	.section	.text._ZN7cutlass13device_kernelIN5flash19enable_sm80_to_sm89INS1_16FlashAttnFwdSm80INS1_25CollectiveMainloopFwdSm80ILi4ELi1ELb0EN4cute5tupleIJNS5_1CILi128EEENS7_ILi64EEES8_EEELi128ENS_10bfloat16_tEfNS_4arch4Sm80ELb0ELb0ELb1ELb0ELb1ELb0ELb1ELb1EEENS1_21CollectiveEpilogueFwdINS6_IJS8_S8_S9_EEENS6_IJNS7_ILi1EEESH_SH_EEESB_SD_Li128ELb0ELb1ELb1ELb0EEENS1_19SingleTileSchedulerILb0ELb1ELb1ELi128EEEEEEEEEvNT_6ParamsE,"ax",@progbits
	.align	128
.text._ZN7cutlass13device_kernelIN5flash19enable_sm80_to_sm89INS1_16FlashAttnFwdSm80INS1_25CollectiveMainloopFwdSm80ILi4ELi1ELb0EN4cute5tupleIJNS5_1CILi128EEENS7_ILi64EEES8_EEELi128ENS_10bfloat16_tEfNS_4arch4Sm80ELb0ELb0ELb1ELb0ELb1ELb0ELb1ELb1EEENS1_21CollectiveEpilogueFwdINS6_IJS8_S8_S9_EEENS6_IJNS7_ILi1EEESH_SH_EEESB_SD_Li128ELb0ELb1ELb1ELb0EEENS1_19SingleTileSchedulerILb0ELb1ELb1ELi128EEEEEEEEEvNT_6ParamsE:
        .type           _ZN7cutlass13device_kernelIN5flash19enable_sm80_to_sm89INS1_16FlashAttnFwdSm80INS1_25CollectiveMainloopFwdSm80ILi4ELi1ELb0EN4cute5tupleIJNS5_1CILi128EEENS7_ILi64EEES8_EEELi128ENS_10bfloat16_tEfNS_4arch4Sm80ELb0ELb0ELb1ELb0ELb1ELb0ELb1ELb1EEENS1_21CollectiveEpilogueFwdINS6_IJS8_S8_S9_EEENS6_IJNS7_ILi1EEESH_SH_EEESB_SD_Li128ELb0ELb1ELb1ELb0EEENS1_19SingleTileSchedulerILb0ELb1ELb1ELi128EEEEEEEEEvNT_6ParamsE,@function
        .size           _ZN7cutlass13device_kernelIN5flash19enable_sm80_to_sm89INS1_16FlashAttnFwdSm80INS1_25CollectiveMainloopFwdSm80ILi4ELi1ELb0EN4cute5tupleIJNS5_1CILi128EEENS7_ILi64EEES8_EEELi128ENS_10bfloat16_tEfNS_4arch4Sm80ELb0ELb0ELb1ELb0ELb1ELb0ELb1ELb1EEENS1_21CollectiveEpilogueFwdINS6_IJS8_S8_S9_EEENS6_IJNS7_ILi1EEESH_SH_EEESB_SD_Li128ELb0ELb1ELb1ELb0EEENS1_19SingleTileSchedulerILb0ELb1ELb1ELi128EEEEEEEEEvNT_6ParamsE,(.L_x_27 - _ZN7cutlass13device_kernelIN5flash19enable_sm80_to_sm89INS1_16FlashAttnFwdSm80INS1_25CollectiveMainloopFwdSm80ILi4ELi1ELb0EN4cute5tupleIJNS5_1CILi128EEENS7_ILi64EEES8_EEELi128ENS_10bfloat16_tEfNS_4arch4Sm80ELb0ELb0ELb1ELb0ELb1ELb0ELb1ELb1EEENS1_21CollectiveEpilogueFwdINS6_IJS8_S8_S9_EEENS6_IJNS7_ILi1EEESH_SH_EEESB_SD_Li128ELb0ELb1ELb1ELb0EEENS1_19SingleTileSchedulerILb0ELb1ELb1ELi128EEEEEEEEEvNT_6ParamsE)
        .other          _ZN7cutlass13device_kernelIN5flash19enable_sm80_to_sm89INS1_16FlashAttnFwdSm80INS1_25CollectiveMainloopFwdSm80ILi4ELi1ELb0EN4cute5tupleIJNS5_1CILi128EEENS7_ILi64EEES8_EEELi128ENS_10bfloat16_tEfNS_4arch4Sm80ELb0ELb0ELb1ELb0ELb1ELb0ELb1ELb1EEENS1_21CollectiveEpilogueFwdINS6_IJS8_S8_S9_EEENS6_IJNS7_ILi1EEESH_SH_EEESB_SD_Li128ELb0ELb1ELb1ELb0EEENS1_19SingleTileSchedulerILb0ELb1ELb1ELi128EEEEEEEEEvNT_6ParamsE,@"STO_CUDA_ENTRY STV_DEFAULT"
_ZN7cutlass13device_kernelIN5flash19enable_sm80_to_sm89INS1_16FlashAttnFwdSm80INS1_25CollectiveMainloopFwdSm80ILi4ELi1ELb0EN4cute5tupleIJNS5_1CILi128EEENS7_ILi64EEES8_EEELi128ENS_10bfloat16_tEfNS_4arch4Sm80ELb0ELb0ELb1ELb0ELb1ELb0ELb1ELb1EEENS1_21CollectiveEpilogueFwdINS6_IJS8_S8_S9_EEENS6_IJNS7_ILi1EEESH_SH_EEESB_SD_Li128ELb0ELb1ELb1ELb0EEENS1_19SingleTileSchedulerILb0ELb1ELb1ELi128EEEEEEEEEvNT_6ParamsE:
[----:B------:R-:W-:Y:S01]  /*0000*/  LDC R1, c[0x0][0x37c] ;  /* 0x0000df00ff017b82 */ /* 0x000fe20000000800 */
[----:B------:R-:W-:Y:S05]  /*0010*/  EXIT ;  /* 0x000000000000794d */ /* 0x000fea0003800000 */
.L_x_3:
        /* <DEDUP_REMOVED lines=14> */
.L_x_27:


//--------------------- .text._ZN7cutlass13device_kernelIN5flash19enable_sm80_to_sm89INS1_16FlashAttnFwdSm80INS1_25CollectiveMainloopFwdSm80ILi8ELi1ELb1EN4cute5tupleIJNS5_1CILi128EEENS7_ILi112EEES8_EEELi128ENS_10bfloat16_tEfNS_4arch4Sm80ELb0ELb0ELb1ELb1ELb1ELb0ELb1ELb1EEENS1_21CollectiveEpilogueFwdINS6_IJS8_S8_S9_EEENS6_IJNS7_ILi1EEESH_SH_EEESB_SD_Li256ELb1ELb1ELb1ELb0EEENS1_36VarlenDynamicPersistentTileSchedulerILi128ELi112ELi256ELi256ELb1ELb1ELb0ELb0ELb1ELb1EEEEEEEEEvNT_6ParamsE --------------------------
	.section	.text._ZN7cutlass13device_kernelIN5flash19enable_sm80_to_sm89INS1_16FlashAttnFwdSm80INS1_25CollectiveMainloopFwdSm80ILi8ELi1ELb1EN4cute5tupleIJNS5_1CILi128EEENS7_ILi112EEES8_EEELi128ENS_10bfloat16_tEfNS_4arch4Sm80ELb0ELb0ELb1ELb1ELb1ELb0ELb1ELb1EEENS1_21CollectiveEpilogueFwdINS6_IJS8_S8_S9_EEENS6_IJNS7_ILi1EEESH_SH_EEESB_SD_Li256ELb1ELb1ELb1ELb0EEENS1_36VarlenDynamicPersistentTileSchedulerILi128ELi112ELi256ELi256ELb1ELb1ELb0ELb0ELb1ELb1EEEEEEEEEvNT_6ParamsE,"ax",@progbits
	.align	128
.text._ZN7cutlass13device_kernelIN5flash19enable_sm80_to_sm89INS1_16FlashAttnFwdSm80INS1_25CollectiveMainloopFwdSm80ILi8ELi1ELb1EN4cute5tupleIJNS5_1CILi128EEENS7_ILi112EEES8_EEELi128ENS_10bfloat16_tEfNS_4arch4Sm80ELb0ELb0ELb1ELb1ELb1ELb0ELb1ELb1EEENS1_21CollectiveEpilogueFwdINS6_IJS8_S8_S9_EEENS6_IJNS7_ILi1EEESH_SH_EEESB_SD_Li256ELb1ELb1ELb1ELb0EEENS1_36VarlenDynamicPersistentTileSchedulerILi128ELi112ELi256ELi256ELb1ELb1ELb0ELb0ELb1ELb1EEEEEEEEEvNT_6ParamsE:
        .type           _ZN7cutlass13device_kernelIN5flash19enable_sm80_to_sm89INS1_16FlashAttnFwdSm80INS1_25CollectiveMainloopFwdSm80ILi8ELi1ELb1EN4cute5tupleIJNS5_1CILi128EEENS7_ILi112EEES8_EEELi128ENS_10bfloat16_tEfNS_4arch4Sm80ELb0ELb0ELb1ELb1ELb1ELb0ELb1ELb1EEENS1_21CollectiveEpilogueFwdINS6_IJS8_S8_S9_EEENS6_IJNS7_ILi1EEESH_SH_EEESB_SD_Li256ELb1ELb1ELb1ELb0EEENS1_36VarlenDynamicPersistentTileSchedulerILi128ELi112ELi256ELi256ELb1ELb1ELb0ELb0ELb1ELb1EEEEEEEEEvNT_6ParamsE,@function
        .size           _ZN7cutlass13device_kernelIN5flash19enable_sm80_to_sm89INS1_16FlashAttnFwdSm80INS1_25CollectiveMainloopFwdSm80ILi8ELi1ELb1EN4cute5tupleIJNS5_1CILi128EEENS7_ILi112EEES8_EEELi128ENS_10bfloat16_tEfNS_4arch4Sm80ELb0ELb0ELb1ELb1ELb1ELb0ELb1ELb1EEENS1_21CollectiveEpilogueFwdINS6_IJS8_S8_S9_EEENS6_IJNS7_ILi1EEESH_SH_EEESB_SD_Li256ELb1ELb1ELb1ELb0EEENS1_36VarlenDynamicPersistentTileSchedulerILi128ELi112ELi256ELi256ELb1ELb1ELb0ELb0ELb1ELb1EEEEEEEEEvNT_6ParamsE,(.L_x_28 - _ZN7cutlass13device_kernelIN5flash19enable_sm80_to_sm89INS1_16FlashAttnFwdSm80INS1_25CollectiveMainloopFwdSm80ILi8ELi1ELb1EN4cute5tupleIJNS5_1CILi128EEENS7_ILi112EEES8_EEELi128ENS_10bfloat16_tEfNS_4arch4Sm80ELb0ELb0ELb1ELb1ELb1ELb0ELb1ELb1EEENS1_21CollectiveEpilogueFwdINS6_IJS8_S8_S9_EEENS6_IJNS7_ILi1EEESH_SH_EEESB_SD_Li256ELb1ELb1ELb1ELb0EEENS1_36VarlenDynamicPersistentTileSchedulerILi128ELi112ELi256ELi256ELb1ELb1ELb0ELb0ELb1ELb1EEEEEEEEEvNT_6ParamsE)
        .other          _ZN7cutlass13device_kernelIN5flash19enable_sm80_to_sm89INS1_16FlashAttnFwdSm80INS1_25CollectiveMainloopFwdSm80ILi8ELi1ELb1EN4cute5tupleIJNS5_1CILi128EEENS7_ILi112EEES8_EEELi128ENS_10bfloat16_tEfNS_4arch4Sm80ELb0ELb0ELb1ELb1ELb1ELb0ELb1ELb1EEENS1_21CollectiveEpilogueFwdINS6_IJS8_S8_S9_EEENS6_IJNS7_ILi1EEESH_SH_EEESB_SD_Li256ELb1ELb1ELb1ELb0EEENS1_36VarlenDynamicPersistentTileSchedulerILi128ELi112ELi256ELi256ELb1ELb1ELb0ELb0ELb1ELb1EEEEEEEEEvNT_6ParamsE,@"STO_CUDA_ENTRY STV_DEFAULT"
_ZN7cutlass13device_kernelIN5flash19enable_sm80_to_sm89INS1_16FlashAttnFwdSm80INS1_25CollectiveMainloopFwdSm80ILi8ELi1ELb1EN4cute5tupleIJNS5_1CILi128EEENS7_ILi112EEES8_EEELi128ENS_10bfloat16_tEfNS_4arch4Sm80ELb0ELb0ELb1ELb1ELb1ELb0ELb1ELb1EEENS1_21CollectiveEpilogueFwdINS6_IJS8_S8_S9_EEENS6_IJNS7_ILi1EEESH_SH_EEESB_SD_Li256ELb1ELb1ELb1ELb0EEENS1_36VarlenDynamicPersistentTileSchedulerILi128ELi112ELi256ELi256ELb1ELb1ELb0ELb0ELb1ELb1EEEEEEEEEvNT_6ParamsE:
[----:B------:R-:W-:Y:S01]  /*0000*/  LDC R1, c[0x0][0x37c] ;  /* 0x0000df00ff017b82 */ /* 0x000fe20000000800 */
[----:B------:R-:W-:Y:S05]  /*0010*/  EXIT ;  /* 0x000000000000794d */ /* 0x000fea0003800000 */
.L_x_4:
        /* <DEDUP_REMOVED lines=14> */
.L_x_28:


//--------------------- .text._ZN7cutlass13device_kernelIN5flash19enable_sm80_to_sm89INS1_16FlashAttnFwdSm80INS1_25CollectiveMainloopFwdSm80ILi8ELi1ELb1EN4cute5tupleIJNS5_1CILi128EEENS7_ILi112EEES8_EEELi128ENS_10bfloat16_tEfNS_4arch4Sm80ELb0ELb0ELb1ELb1ELb1ELb1ELb1ELb1EEENS1_21CollectiveEpilogueFwdINS6_IJS8_S8_S9_EEENS6_IJNS7_ILi1EEESH_SH_EEESB_SD_Li256ELb1ELb1ELb1ELb0EEENS1_36VarlenDynamicPersistentTileSchedulerILi128ELi112ELi256ELi256ELb1ELb1ELb0ELb0ELb1ELb1EEEEEEEEEvNT_6ParamsE --------------------------
	.section	.text._ZN7cutlass13device_kernelIN5flash19enable_sm80_to_sm89INS1_16FlashAttnFwdSm80INS1_25CollectiveMainloopFwdSm80ILi8ELi1ELb1EN4cute5tupleIJNS5_1CILi128EEENS7_ILi112EEES8_EEELi128ENS_10bfloat16_tEfNS_4arch4Sm80ELb0ELb0ELb1ELb1ELb1ELb1ELb1ELb1EEENS1_21CollectiveEpilogueFwdINS6_IJS8_S8_S9_EEENS6_IJNS7_ILi1EEESH_SH_EEESB_SD_Li256ELb1ELb1ELb1ELb0EEENS1_36VarlenDynamicPersistentTileSchedulerILi128ELi112ELi256ELi256ELb1ELb1ELb0ELb0ELb1ELb1EEEEEEEEEvNT_6ParamsE,"ax",@progbits
	.align	128
.text._ZN7cutlass13device_kernelIN5flash19enable_sm80_to_sm89INS1_16FlashAttnFwdSm80INS1_25CollectiveMainloopFwdSm80ILi8ELi1ELb1EN4cute5tupleIJNS5_1CILi128EEENS7_ILi112EEES8_EEELi128ENS_10bfloat16_tEfNS_4arch4Sm80ELb0ELb0ELb1ELb1ELb1ELb1ELb1ELb1EEENS1_21CollectiveEpilogueFwdINS6_IJS8_S8_S9_EEENS6_IJNS7_ILi1EEESH_SH_EEESB_SD_Li256ELb1ELb1ELb1ELb0EEENS1_36VarlenDynamicPersistentTileSchedulerILi128ELi112ELi256ELi256ELb1ELb1ELb0ELb0ELb1ELb1EEEEEEEEEvNT_6ParamsE:
        .type           _ZN7cutlass13device_kernelIN5flash19enable_sm80_to_sm89INS1_16FlashAttnFwdSm80INS1_25CollectiveMainloopFwdSm80ILi8ELi1ELb1EN4cute5tupleIJNS5_1CILi128EEENS7_ILi112EEES8_EEELi128ENS_10bfloat16_tEfNS_4arch4Sm80ELb0ELb0ELb1ELb1ELb1ELb1ELb1ELb1EEENS1_21CollectiveEpilogueFwdINS6_IJS8_S8_S9_EEENS6_IJNS7_ILi1EEESH_SH_EEESB_SD_Li256ELb1ELb1ELb1ELb0EEENS1_36VarlenDynamicPersistentTileSchedulerILi128ELi112ELi256ELi256ELb1ELb1ELb0ELb0ELb1ELb1EEEEEEEEEvNT_6ParamsE,@function
        .size           _ZN7cutlass13device_kernelIN5flash19enable_sm80_to_sm89INS1_16FlashAttnFwdSm80INS1_25CollectiveMainloopFwdSm80ILi8ELi1ELb1EN4cute5tupleIJNS5_1CILi128EEENS7_ILi112EEES8_EEELi128ENS_10bfloat16_tEfNS_4arch4Sm80ELb0ELb0ELb1ELb1ELb1ELb1ELb1ELb1EEENS1_21CollectiveEpilogueFwdINS6_IJS8_S8_S9_EEENS6_IJNS7_ILi1EEESH_SH_EEESB_SD_Li256ELb1ELb1ELb1ELb0EEENS1_36VarlenDynamicPersistentTileSchedulerILi128ELi112ELi256ELi256ELb1ELb1ELb0ELb0ELb1ELb1EEEEEEEEEvNT_6ParamsE,(.L_x_29 - _ZN7cutlass13device_kernelIN5flash19enable_sm80_to_sm89INS1_16FlashAttnFwdSm80INS1_25CollectiveMainloopFwdSm80ILi8ELi1ELb1EN4cute5tupleIJNS5_1CILi128EEENS7_ILi112EEES8_EEELi128ENS_10bfloat16_tEfNS_4arch4Sm80ELb0ELb0ELb1ELb1ELb1ELb1ELb1ELb1EEENS1_21CollectiveEpilogueFwdINS6_IJS8_S8_S9_EEENS6_IJNS7_ILi1EEESH_SH_EEESB_SD_Li256ELb1ELb1ELb1ELb0EEENS1_36VarlenDynamicPersistentTileSchedulerILi128ELi112ELi256ELi256ELb1ELb1ELb0ELb0ELb1ELb1EEEEEEEEEvNT_6ParamsE)
        .other          _ZN7cutlass13device_kernelIN5flash19enable_sm80_to_sm89INS1_16FlashAttnFwdSm80INS1_25CollectiveMainloopFwdSm80ILi8ELi1ELb1EN4cute5tupleIJNS5_1CILi128EEENS7_ILi112EEES8_EEELi128ENS_10bfloat16_tEfNS_4arch4Sm80ELb0ELb0ELb1ELb1ELb1ELb1ELb1ELb1EEENS1_21CollectiveEpilogueFwdINS6_IJS8_S8_S9_EEENS6_IJNS7_ILi1EEESH_SH_EEESB_SD_Li256ELb1ELb1ELb1ELb0EEENS1_36VarlenDynamicPersistentTileSchedulerILi128ELi112ELi256ELi256ELb1ELb1ELb0ELb0ELb1ELb1EEEEEEEEEvNT_6ParamsE,@"STO_CUDA_ENTRY STV_DEFAULT"
_ZN7cutlass13device_kernelIN5flash19enable_sm80_to_sm89INS1_16FlashAttnFwdSm80INS1_25CollectiveMainloopFwdSm80ILi8ELi1ELb1EN4cute5tupleIJNS5_1CILi128EEENS7_ILi112EEES8_EEELi128ENS_10bfloat16_tEfNS_4arch4Sm80ELb0ELb0ELb1ELb1ELb1ELb1ELb1ELb1EEENS1_21CollectiveEpilogueFwdINS6_IJS8_S8_S9_EEENS6_IJNS7_ILi1EEESH_SH_EEESB_SD_Li256ELb1ELb1ELb1ELb0EEENS1_36VarlenDynamicPersistentTileSchedulerILi128ELi112ELi256ELi256ELb1ELb1ELb0ELb0ELb1ELb1EEEEEEEEEvNT_6ParamsE:
[----:B------:R-:W-:Y:S01]  /*0000*/  LDC R1, c[0x0][0x37c] ;  /* 0x0000df00ff017b82 */ /* 0x000fe20000000800 */
[----:B------:R-:W-:Y:S05]  /*0010*/  EXIT ;  /* 0x000000000000794d */ /* 0x000fea0003800000 */
.L_x_5:
        /* <DEDUP_REMOVED lines=14> */
.L_x_29:


//--------------------- .text._ZN7cutlass13device_kernelIN5flash19enable_sm80_to_sm89INS1_16FlashAttnFwdSm80INS1_25CollectiveMainloopFwdSm80ILi4ELi1ELb0EN4cute5tupleIJNS5_1CILi128EEENS7_ILi48EEES8_EEELi128ENS_10bfloat16_tEfNS_4arch4Sm80ELb0ELb1ELb1ELb0ELb1ELb0ELb1ELb1EEENS1_21CollectiveEpilogueFwdINS6_IJS8_S8_S9_EEENS6_IJNS7_ILi1EEESH_SH_EEESB_SD_Li128ELb0ELb1ELb1ELb0EEENS1_19SingleTileSchedulerILb0ELb1ELb1ELi128EEEEEEEEEvNT_6ParamsE --------------------------
	.section	.text._ZN7cutlass13device_kernelIN5flash19enable_sm80_to_sm89INS1_16FlashAttnFwdSm80INS1_25CollectiveMainloopFwdSm80ILi4ELi1ELb0EN4cute5tupleIJNS5_1CILi128EEENS7_ILi48EEES8_EEELi128ENS_10bfloat16_tEfNS_4arch4Sm80ELb0ELb1ELb1ELb0ELb1ELb0ELb1ELb1EEENS1_21CollectiveEpilogueFwdINS6_IJS8_S8_S9_EEENS6_IJNS7_ILi1EEESH_SH_EEESB_SD_Li128ELb0ELb1ELb1ELb0EEENS1_19SingleTileSchedulerILb0ELb1ELb1ELi128EEEEEEEEEvNT_6ParamsE,"ax",@progbits
	.align	128
.text._ZN7cutlass13device_kernelIN5flash19enable_sm80_to_sm89INS1_16FlashAttnFwdSm80INS1_25CollectiveMainloopFwdSm80ILi4ELi1ELb0EN4cute5tupleIJNS5_1CILi128EEENS7_ILi48EEES8_EEELi128ENS_10bfloat16_tEfNS_4arch4Sm80ELb0ELb1ELb1ELb0ELb1ELb0ELb1ELb1EEENS1_21CollectiveEpilogueFwdINS6_IJS8_S8_S9_EEENS6_IJNS7_ILi1EEESH_SH_EEESB_SD_Li128ELb0ELb1ELb1ELb0EEENS1_19SingleTileSchedulerILb0ELb1ELb1ELi128EEEEEEEEEvNT_6ParamsE:
        .type           _ZN7cutlass13device_kernelIN5flash19enable_sm80_to_sm89INS1_16FlashAttnFwdSm80INS1_25CollectiveMainloopFwdSm80ILi4ELi1ELb0EN4cute5tupleIJNS5_1CILi128EEENS7_ILi48EEES8_EEELi128ENS_10bfloat16_tEfNS_4arch4Sm80ELb0ELb1ELb1ELb0ELb1ELb0ELb1ELb1EEENS1_21CollectiveEpilogueFwdINS6_IJS8_S8_S9_EEENS6_IJNS7_ILi1EEESH_SH_EEESB_SD_Li128ELb0ELb1ELb1ELb0EEENS1_19SingleTileSchedulerILb0ELb1ELb1ELi128EEEEEEEEEvNT_6ParamsE,@function
        .size           _ZN7cutlass13device_kernelIN5flash19enable_sm80_to_sm89INS1_16FlashAttnFwdSm80INS1_25CollectiveMainloopFwdSm80ILi4ELi1ELb0EN4cute5tupleIJNS5_1CILi128EEENS7_ILi48EEES8_EEELi128ENS_10bfloat16_tEfNS_4arch4Sm80ELb0ELb1ELb1ELb0ELb1ELb0ELb1ELb1EEENS1_21CollectiveEpilogueFwdINS6_IJS8_S8_S9_EEENS6_IJNS7_ILi1EEESH_SH_EEESB_SD_Li128ELb0ELb1ELb1ELb0EEENS1_19SingleTileSchedulerILb0ELb1ELb1ELi128EEEEEEEEEvNT_6ParamsE,(.L_x_30 - _ZN7cutlass13device_kernelIN5flash19enable_sm80_to_sm89INS1_16FlashAttnFwdSm80INS1_25CollectiveMainloopFwdSm80ILi4ELi1ELb0EN4cute5tupleIJNS5_1CILi128EEENS7_ILi48EEES8_EEELi128ENS_10bfloat16_tEfNS_4arch4Sm80ELb0ELb1ELb1ELb0ELb1ELb0ELb1ELb1EEENS1_21CollectiveEpilogueFwdINS6_IJS8_S8_S9_EEENS6_IJNS7_ILi1EEESH_SH_EEESB_SD_Li128ELb0ELb1ELb1ELb0EEENS1_19SingleTileSchedulerILb0ELb1ELb1ELi128EEEEEEEEEvNT_6ParamsE)
        .other          _ZN7cutlass13device_kernelIN5flash19enable_sm80_to_sm89INS1_16FlashAttnFwdSm80INS1_25CollectiveMainloopFwdSm80ILi4ELi1ELb0EN4cute5tupleIJNS5_1CILi128EEENS7_ILi48EEES8_EEELi128ENS_10bfloat16_tEfNS_4arch4Sm80ELb0ELb1ELb1ELb0ELb1ELb0ELb1ELb1EEENS1_21CollectiveEpilogueFwdINS6_IJS8_S8_S9_EEENS6_IJNS7_ILi1EEESH_SH_EEESB_SD_Li128ELb0ELb1ELb1ELb0EEENS1_19SingleTileSchedulerILb0ELb1ELb1ELi128EEEEEEEEEvNT_6ParamsE,@"STO_CUDA_ENTRY STV_DEFAULT"
_ZN7cutlass13device_kernelIN5flash19enable_sm80_to_sm89INS1_16FlashAttnFwdSm80INS1_25CollectiveMainloopFwdSm80ILi4ELi1ELb0EN4cute5tupleIJNS5_1CILi128EEENS7_ILi48EEES8_EEELi128ENS_10bfloat16_tEfNS_4arch4Sm80ELb0ELb1ELb1ELb0ELb1ELb0ELb1ELb1EEENS1_21CollectiveEpilogueFwdINS6_IJS8_S8_S9_EEENS6_IJNS7_ILi1EEESH_SH_EEESB_SD_Li128ELb0ELb1ELb1ELb0EEENS1_19SingleTileSchedulerILb0ELb1ELb1ELi128EEEEEEEEEvNT_6ParamsE:
[----:B------:R-:W-:Y:S01]  /*0000*/  LDC R1, c[0x0][0x37c] ;  /* 0x0000df00ff017b82 */ /* 0x000fe20000000800 */
[----:B------:R-:W-:Y:S05]  /*0010*/  EXIT ;  /* 0x000000000000794d */ /* 0x000fea0003800000 */
.L_x_6:
        /* <DEDUP_REMOVED lines=14> */
.L_x_30:


//--------------------- .text._ZN7cutlass13device_kernelIN5flash19enable_sm80_to_sm89INS1_16FlashAttnFwdSm80INS1_25CollectiveMainloopFwdSm80ILi8ELi1ELb1EN4cute5tupleIJNS5_1CILi128EEENS7_ILi96EEES8_EEELi128ENS_10bfloat16_tEfNS_4arch4Sm80ELb0ELb1ELb1ELb1ELb1ELb0ELb1ELb1EEENS1_21CollectiveEpilogueFwdINS6_IJS8_S8_S9_EEENS6_IJNS7_ILi1EEESH_SH_EEESB_SD_Li256ELb1ELb1ELb1ELb0EEENS1_36VarlenDynamicPersistentTileSchedulerILi128ELi96ELi256ELi256ELb1ELb1ELb0ELb1ELb0ELb1EEEEEEEEEvNT_6ParamsE --------------------------
	.section	.text._ZN7cutlass13device_kernelIN5flash19enable_sm80_to_sm89INS1_16FlashAttnFwdSm80INS1_25CollectiveMainloopFwdSm80ILi8ELi1ELb1EN4cute5tupleIJNS5_1CILi128EEENS7_ILi96EEES8_EEELi128ENS_10bfloat16_tEfNS_4arch4Sm80ELb0ELb1ELb1ELb1ELb1ELb0ELb1ELb1EEENS1_21CollectiveEpilogueFwdINS6_IJS8_S8_S9_EEENS6_IJNS7_ILi1EEESH_SH_EEESB_SD_Li256ELb1ELb1ELb1ELb0EEENS1_36VarlenDynamicPersistentTileSchedulerILi128ELi96ELi256ELi256ELb1ELb1ELb0ELb1ELb0ELb1EEEEEEEEEvNT_6ParamsE,"ax",@progbits
	.align	128
.text._ZN7cutlass13device_kernelIN5flash19enable_sm80_to_sm89INS1_16FlashAttnFwdSm80INS1_25CollectiveMainloopFwdSm80ILi8ELi1ELb1EN4cute5tupleIJNS5_1CILi128EEENS7_ILi96EEES8_EEELi128ENS_10bfloat16_tEfNS_4arch4Sm80ELb0ELb1ELb1ELb1ELb1ELb0ELb1ELb1EEENS1_21CollectiveEpilogueFwdINS6_IJS8_S8_S9_EEENS6_IJNS7_ILi1EEESH_SH_EEESB_SD_Li256ELb1ELb1ELb1ELb0EEENS1_36VarlenDynamicPersistentTileSchedulerILi128ELi96ELi256ELi256ELb1ELb1ELb0ELb1ELb0ELb1EEEEEEEEEvNT_6ParamsE:
        .type           _ZN7cutlass13device_kernelIN5flash19enable_sm80_to_sm89INS1_16FlashAttnFwdSm80INS1_25CollectiveMainloopFwdSm80ILi8ELi1ELb1EN4cute5tupleIJNS5_1CILi128EEENS7_ILi96EEES8_EEELi128ENS_10bfloat16_tEfNS_4arch4Sm80ELb0ELb1ELb1ELb1ELb1ELb0ELb1ELb1EEENS1_21CollectiveEpilogueFwdINS6_IJS8_S8_S9_EEENS6_IJNS7_ILi1EEESH_SH_EEESB_SD_Li256ELb1ELb1ELb1ELb0EEENS1_36VarlenDynamicPersistentTileSchedulerILi128ELi96ELi256ELi256ELb1ELb1ELb0ELb1ELb0ELb1EEEEEEEEEvNT_6ParamsE,@function
        .size           _ZN7cutlass13device_kernelIN5flash19enable_sm80_to_sm89INS1_16FlashAttnFwdSm80INS1_25CollectiveMainloopFwdSm80ILi8ELi1ELb1EN4cute5tupleIJNS5_1CILi128EEENS7_ILi96EEES8_EEELi128ENS_10bfloat16_tEfNS_4arch4Sm80ELb0ELb1ELb1ELb1ELb1ELb0ELb1ELb1EEENS1_21CollectiveEpilogueFwdINS6_IJS8_S8_S9_EEENS6_IJNS7_ILi1EEESH_SH_EEESB_SD_Li256ELb1ELb1ELb1ELb0EEENS1_36VarlenDynamicPersistentTileSchedulerILi128ELi96ELi256ELi256ELb1ELb1ELb0ELb1ELb0ELb1EEEEEEEEEvNT_6ParamsE,(.L_x_31 - _ZN7cutlass13device_kernelIN5flash19enable_sm80_to_sm89INS1_16FlashAttnFwdSm80INS1_25CollectiveMainloopFwdSm80ILi8ELi1ELb1EN4cute5tupleIJNS5_1CILi128EEENS7_ILi96EEES8_EEELi128ENS_10bfloat16_tEfNS_4arch4Sm80ELb0ELb1ELb1ELb1ELb1ELb0ELb1ELb1EEENS1_21CollectiveEpilogueFwdINS6_IJS8_S8_S9_EEENS6_IJNS7_ILi1EEESH_SH_EEESB_SD_Li256ELb1ELb1ELb1ELb0EEENS1_36VarlenDynamicPersistentTileSchedulerILi128ELi96ELi256ELi256ELb1ELb1ELb0ELb1ELb0ELb1EEEEEEEEEvNT_6ParamsE)
        .other          _ZN7cutlass13device_kernelIN5flash19enable_sm80_to_sm89INS1_16FlashAttnFwdSm80INS1_25CollectiveMainloopFwdSm80ILi8ELi1ELb1EN4cute5tupleIJNS5_1CILi128EEENS7_ILi96EEES8_EEELi128ENS_10bfloat16_tEfNS_4arch4Sm80ELb0ELb1ELb1ELb1ELb1ELb0ELb1ELb1EEENS1_21CollectiveEpilogueFwdINS6_IJS8_S8_S9_EEENS6_IJNS7_ILi1EEESH_SH_EEESB_SD_Li256ELb1ELb1ELb1ELb0EEENS1_36VarlenDynamicPersistentTileSchedulerILi128ELi96ELi256ELi256ELb1ELb1ELb0ELb1ELb0ELb1EEEEEEEEEvNT_6ParamsE,@"STO_CUDA_ENTRY STV_DEFAULT"
_ZN7cutlass13device_kernelIN5flash19enable_sm80_to_sm89INS1_16FlashAttnFwdSm80INS1_25CollectiveMainloopFwdSm80ILi8ELi1ELb1EN4cute5tupleIJNS5_1CILi128EEENS7_ILi96EEES8_EEELi128ENS_10bfloat16_tEfNS_4arch4Sm80ELb0ELb1ELb1ELb1ELb1ELb0ELb1ELb1EEENS1_21CollectiveEpilogueFwdINS6_IJS8_S8_S9_EEENS6_IJNS7_ILi1EEESH_SH_EEESB_SD_Li256ELb1ELb1ELb1ELb0EEENS1_36VarlenDynamicPersistentTileSchedulerILi128ELi96ELi256ELi256ELb1ELb1ELb0ELb1ELb0ELb1EEEEEEEEEvNT_6ParamsE:
[----:B------:R-:W-:Y:S01]  /*0000*/  LDC R1, c[0x0][0x37c] ;  /* 0x0000df00ff017b82 */ /* 0x000fe20000000800 */
[----:B------:R-:W-:Y:S05]  /*0010*/  EXIT ;  /* 0x000000000000794d */ /* 0x000fea0003800000 */
.L_x_7:
        /* <DEDUP_REMOVED lines=14> */
.L_x_31:


//--------------------- .text._ZN7cutlass13device_kernelIN5flash19enable_sm80_to_sm89INS1_16FlashAttnFwdSm80INS1_25CollectiveMainloopFwdSm80ILi8ELi1ELb1EN4cute5tupleIJNS5_1CILi128EEENS7_ILi96EEES8_EEELi128ENS_10bfloat16_tEfNS_4arch4Sm80ELb0ELb1ELb1ELb1ELb1ELb1ELb1ELb1EEENS1_21CollectiveEpilogueFwdINS6_IJS8_S8_S9_EEENS6_IJNS7_ILi1EEESH_SH_EEESB_SD_Li256ELb1ELb1ELb1ELb0EEENS1_36VarlenDynamicPersistentTileSchedulerILi128ELi96ELi256ELi256ELb1ELb1ELb0ELb1ELb0ELb1EEEEEEEEEvNT_6ParamsE --------------------------
	.section	.text._ZN7cutlass13device_kernelIN5flash19enable_sm80_to_sm89INS1_16FlashAttnFwdSm80INS1_25CollectiveMainloopFwdSm80ILi8ELi1ELb1EN4cute5tupleIJNS5_1CILi128EEENS7_ILi96EEES8_EEELi128ENS_10bfloat16_tEfNS_4arch4Sm80ELb0ELb1ELb1ELb1ELb1ELb1ELb1ELb1EEENS1_21CollectiveEpilogueFwdINS6_IJS8_S8_S9_EEENS6_IJNS7_ILi1EEESH_SH_EEESB_SD_Li256ELb1ELb1ELb1ELb0EEENS1_36VarlenDynamicPersistentTileSchedulerILi128ELi96ELi256ELi256ELb1ELb1ELb0ELb1ELb0ELb1EEEEEEEEEvNT_6ParamsE,"ax",@progbits
	.align	128
.text._ZN7cutlass13device_kernelIN5flash19enable_sm80_to_sm89INS1_16FlashAttnFwdSm80INS1_25CollectiveMainloopFwdSm80ILi8ELi1ELb1EN4cute5tupleIJNS5_1CILi128EEENS7_ILi96EEES8_EEELi128ENS_10bfloat16_tEfNS_4arch4Sm80ELb0ELb1ELb1ELb1ELb1ELb1ELb1ELb1EEENS1_21CollectiveEpilogueFwdINS6_IJS8_S8_S9_EEENS6_IJNS7_ILi1EEESH_SH_EEESB_SD_Li256ELb1ELb1ELb1ELb0EEENS1_36VarlenDynamicPersistentTileSchedulerILi128ELi96ELi256ELi256ELb1ELb1ELb0ELb1ELb0ELb1EEEEEEEEEvNT_6ParamsE:
        .type           _ZN7cutlass13device_kernelIN5flash19enable_sm80_to_sm89INS1_16FlashAttnFwdSm80INS1_25CollectiveMainloopFwdSm80ILi8ELi1ELb1EN4cute5tupleIJNS5_1CILi128EEENS7_ILi96EEES8_EEELi128ENS_10bfloat16_tEfNS_4arch4Sm80ELb0ELb1ELb1ELb1ELb1ELb1ELb1ELb1EEENS1_21CollectiveEpilogueFwdINS6_IJS8_S8_S9_EEENS6_IJNS7_ILi1EEESH_SH_EEESB_SD_Li256ELb1ELb1ELb1ELb0EEENS1_36VarlenDynamicPersistentTileSchedulerILi128ELi96ELi256ELi256ELb1ELb1ELb0ELb1ELb0ELb1EEEEEEEEEvNT_6ParamsE,@function
        .size           _ZN7cutlass13device_kernelIN5flash19enable_sm80_to_sm89INS1_16FlashAttnFwdSm80INS1_25CollectiveMainloopFwdSm80ILi8ELi1ELb1EN4cute5tupleIJNS5_1CILi128EEENS7_ILi96EEES8_EEELi128ENS_10bfloat16_tEfNS_4arch4Sm80ELb0ELb1ELb1ELb1ELb1ELb1ELb1ELb1EEENS1_21CollectiveEpilogueFwdINS6_IJS8_S8_S9_EEENS6_IJNS7_ILi1EEESH_SH_EEESB_SD_Li256ELb1ELb1ELb1ELb0EEENS1_36VarlenDynamicPersistentTileSchedulerILi128ELi96ELi256ELi256ELb1ELb1ELb0ELb1ELb0ELb1EEEEEEEEEvNT_6ParamsE,(.L_x_32 - _ZN7cutlass13device_kernelIN5flash19enable_sm80_to_sm89INS1_16FlashAttnFwdSm80INS1_25CollectiveMainloopFwdSm80ILi8ELi1ELb1EN4cute5tupleIJNS5_1CILi128EEENS7_ILi96EEES8_EEELi128ENS_10bfloat16_tEfNS_4arch4Sm80ELb0ELb1ELb1ELb1ELb1ELb1ELb1ELb1EEENS1_21CollectiveEpilogueFwdINS6_IJS8_S8_S9_EEENS6_IJNS7_ILi1EEESH_SH_EEESB_SD_Li256ELb1ELb1ELb1ELb0EEENS1_36VarlenDynamicPersistentTileSchedulerILi128ELi96ELi256ELi256ELb1ELb1ELb0ELb1ELb0ELb1EEEEEEEEEvNT_6ParamsE)
        .other          _ZN7cutlass13device_kernelIN5flash19enable_sm80_to_sm89INS1_16FlashAttnFwdSm80INS1_25CollectiveMainloopFwdSm80ILi8ELi1ELb1EN4cute5tupleIJNS5_1CILi128EEENS7_ILi96EEES8_EEELi128ENS_10bfloat16_tEfNS_4arch4Sm80ELb0ELb1ELb1ELb1ELb1ELb1ELb1ELb1EEENS1_21CollectiveEpilogueFwdINS6_IJS8_S8_S9_EEENS6_IJNS7_ILi1EEESH_SH_EEESB_SD_Li256ELb1ELb1ELb1ELb0EEENS1_36VarlenDynamicPersistentTileSchedulerILi128ELi96ELi256ELi256ELb1ELb1ELb0ELb1ELb0ELb1EEEEEEEEEvNT_6ParamsE,@"STO_CUDA_ENTRY STV_DEFAULT"
_ZN7cutlass13device_kernelIN5flash19enable_sm80_to_sm89INS1_16FlashAttnFwdSm80INS1_25CollectiveMainloopFwdSm80ILi8ELi1ELb1EN4cute5tupleIJNS5_1CILi128EEENS7_ILi96EEES8_EEELi128ENS_10bfloat16_tEfNS_4arch4Sm80ELb0ELb1ELb1ELb1ELb1ELb1ELb1ELb1EEENS1_21CollectiveEpilogueFwdINS6_IJS8_S8_S9_EEENS6_IJNS7_ILi1EEESH_SH_EEESB_SD_Li256ELb1ELb1ELb1ELb0EEENS1_36VarlenDynamicPersistentTileSchedulerILi128ELi96ELi256ELi256ELb1ELb1ELb0ELb1ELb0ELb1EEEEEEEEEvNT_6ParamsE:
[----:B------:R-:W-:Y:S01]  /*0000*/  LDC R1, c[0x0][0x37c] ;  /* 0x0000df00ff017b82 */ /* 0x000fe20000000800 */
[----:B------:R-:W-:Y:S05]  /*0010*/  EXIT ;  /* 0x000000000000794d */ /* 0x000fea0003800000 */
.L_x_8:
        /* <DEDUP_REMOVED lines=14> */
.L_x_32:


//--------------------- .text._ZN7cutlass13device_kernelIN5flash19enable_sm80_to_sm89INS1_16FlashAttnFwdSm80INS1_25CollectiveMainloopFwdSm80ILi4ELi1ELb0EN4cute5tupleIJNS5_1CILi128EEENS7_ILi64EEES8_EEELi128ENS_10bfloat16_tEfNS_4arch4Sm80ELb1ELb0ELb1ELb0ELb1ELb0ELb1ELb1EEENS1_21CollectiveEpilogueFwdINS6_IJS8_S8_S9_EEENS6_IJNS7_ILi1EEESH_SH_EEESB_SD_Li128ELb0ELb1ELb1ELb0EEENS1_30DynamicPersistentTileSchedulerILi128ELi128ELb1ELb1ELb0EEEEEEEEEvNT_6ParamsE --------------------------
	.section	.text._ZN7cutlass13device_kernelIN5flash19enable_sm80_to_sm89INS1_16FlashAttnFwdSm80INS1_25CollectiveMainloopFwdSm80ILi4ELi1ELb0EN4cute5tupleIJNS5_1CILi128EEENS7_ILi64EEES8_EEELi128ENS_10bfloat16_tEfNS_4arch4Sm80ELb1ELb0ELb1ELb0ELb1ELb0ELb1ELb1EEENS1_21CollectiveEpilogueFwdINS6_IJS8_S8_S9_EEENS6_IJNS7_ILi1EEESH_SH_EEESB_SD_Li128ELb0ELb1ELb1ELb0EEENS1_30DynamicPersistentTileSchedulerILi128ELi128ELb1ELb1ELb0EEEEEEEEEvNT_6ParamsE,"ax",@progbits
	.align	128
.text._ZN7cutlass13device_kernelIN5flash19enable_sm80_to_sm89INS1_16FlashAttnFwdSm80INS1_25CollectiveMainloopFwdSm80ILi4ELi1ELb0EN4cute5tupleIJNS5_1CILi128EEENS7_ILi64EEES8_EEELi128ENS_10bfloat16_tEfNS_4arch4Sm80ELb1ELb0ELb1ELb0ELb1ELb0ELb1ELb1EEENS1_21CollectiveEpilogueFwdINS6_IJS8_S8_S9_EEENS6_IJNS7_ILi1EEESH_SH_EEESB_SD_Li128ELb0ELb1ELb1ELb0EEENS1_30DynamicPersistentTileSchedulerILi128ELi128ELb1ELb1ELb0EEEEEEEEEvNT_6ParamsE:
        .type           _ZN7cutlass13device_kernelIN5flash19enable_sm80_to_sm89INS1_16FlashAttnFwdSm80INS1_25CollectiveMainloopFwdSm80ILi4ELi1ELb0EN4cute5tupleIJNS5_1CILi128EEENS7_ILi64EEES8_EEELi128ENS_10bfloat16_tEfNS_4arch4Sm80ELb1ELb0ELb1ELb0ELb1ELb0ELb1ELb1EEENS1_21CollectiveEpilogueFwdINS6_IJS8_S8_S9_EEENS6_IJNS7_ILi1EEESH_SH_EEESB_SD_Li128ELb0ELb1ELb1ELb0EEENS1_30DynamicPersistentTileSchedulerILi128ELi128ELb1ELb1ELb0EEEEEEEEEvNT_6ParamsE,@function
        .size           _ZN7cutlass13device_kernelIN5flash19enable_sm80_to_sm89INS1_16FlashAttnFwdSm80INS1_25CollectiveMainloopFwdSm80ILi4ELi1ELb0EN4cute5tupleIJNS5_1CILi128EEENS7_ILi64EEES8_EEELi128ENS_10bfloat16_tEfNS_4arch4Sm80ELb1ELb0ELb1ELb0ELb1ELb0ELb1ELb1EEENS1_21CollectiveEpilogueFwdINS6_IJS8_S8_S9_EEENS6_IJNS7_ILi1EEESH_SH_EEESB_SD_Li128ELb0ELb1ELb1ELb0EEENS1_30DynamicPersistentTileSchedulerILi128ELi128ELb1ELb1ELb0EEEEEEEEEvNT_6ParamsE,(.L_x_33 - _ZN7cutlass13device_kernelIN5flash19enable_sm80_to_sm89INS1_16FlashAttnFwdSm80INS1_25CollectiveMainloopFwdSm80ILi4ELi1ELb0EN4cute5tupleIJNS5_1CILi128EEENS7_ILi64EEES8_EEELi128ENS_10bfloat16_tEfNS_4arch4Sm80ELb1ELb0ELb1ELb0ELb1ELb0ELb1ELb1EEENS1_21CollectiveEpilogueFwdINS6_IJS8_S8_S9_EEENS6_IJNS7_ILi1EEESH_SH_EEESB_SD_Li128ELb0ELb1ELb1ELb0EEENS1_30DynamicPersistentTileSchedulerILi128ELi128ELb1ELb1ELb0EEEEEEEEEvNT_6ParamsE)
        .other          _ZN7cutlass13device_kernelIN5flash19enable_sm80_to_sm89INS1_16FlashAttnFwdSm80INS1_25CollectiveMainloopFwdSm80ILi4ELi1ELb0EN4cute5tupleIJNS5_1CILi128EEENS7_ILi64EEES8_EEELi128ENS_10bfloat16_tEfNS_4arch4Sm80ELb1ELb0ELb1ELb0ELb1ELb0ELb1ELb1EEENS1_21CollectiveEpilogueFwdINS6_IJS8_S8_S9_EEENS6_IJNS7_ILi1EEESH_SH_EEESB_SD_Li128ELb0ELb1ELb1ELb0EEENS1_30DynamicPersistentTileSchedulerILi128ELi128ELb1ELb1ELb0EEEEEEEEEvNT_6ParamsE,@"STO_CUDA_ENTRY STV_DEFAULT"
_ZN7cutlass13device_kernelIN5flash19enable_sm80_to_sm89INS1_16FlashAttnFwdSm80INS1_25CollectiveMainloopFwdSm80ILi4ELi1ELb0EN4cute5tupleIJNS5_1CILi128EEENS7_ILi64EEES8_EEELi128ENS_10bfloat16_tEfNS_4arch4Sm80ELb1ELb0ELb1ELb0ELb1ELb0ELb1ELb1EEENS1_21CollectiveEpilogueFwdINS6_IJS8_S8_S9_EEENS6_IJNS7_ILi1EEESH_SH_EEESB_SD_Li128ELb0ELb1ELb1ELb0EEENS1_30DynamicPersistentTileSchedulerILi128ELi128ELb1ELb1ELb0EEEEEEEEEvNT_6ParamsE:
[----:B------:R-:W-:Y:S01]  /*0000*/  LDC R1, c[0x0][0x37c] ;  /* 0x0000df00ff017b82 */ /* 0x000fe20000000800 */
[----:B------:R-:W-:Y:S05]  /*0010*/  EXIT ;  /* 0x000000000000794d */ /* 0x000fea0003800000 */
.L_x_9:
        /* <DEDUP_REMOVED lines=14> */
.L_x_33:


//--------------------- .text._ZN7cutlass13device_kernelIN5flash19enable_sm80_to_sm89INS1_16FlashAttnFwdSm80INS1_25CollectiveMainloopFwdSm80ILi8ELi1ELb1EN4cute5tupleIJNS5_1CILi128EEENS7_ILi112EEES8_EEELi128ENS_10bfloat16_tEfNS_4arch4Sm80ELb1ELb0ELb1ELb1ELb1ELb0ELb1ELb1EEENS1_21CollectiveEpilogueFwdINS6_IJS8_S8_S9_EEENS6_IJNS7_ILi1EEESH_SH_EEESB_SD_Li256ELb1ELb1ELb1ELb0EEENS1_36VarlenDynamicPersistentTileSchedulerILi128ELi112ELi256ELi256ELb1ELb1ELb0ELb1ELb1ELb1EEEEEEEEEvNT_6ParamsE --------------------------
	.section	.text._ZN7cutlass13device_kernelIN5flash19enable_sm80_to_sm89INS1_16FlashAttnFwdSm80INS1_25CollectiveMainloopFwdSm80ILi8ELi1ELb1EN4cute5tupleIJNS5_1CILi128EEENS7_ILi112EEES8_EEELi128ENS_10bfloat16_tEfNS_4arch4Sm80ELb1ELb0ELb1ELb1ELb1ELb0ELb1ELb1EEENS1_21CollectiveEpilogueFwdINS6_IJS8_S8_S9_EEENS6_IJNS7_ILi1EEESH_SH_EEESB_SD_Li256ELb1ELb1ELb1ELb0EEENS1_36VarlenDynamicPersistentTileSchedulerILi128ELi112ELi256ELi256ELb1ELb1ELb0ELb1ELb1ELb1EEEEEEEEEvNT_6ParamsE,"ax",@progbits
	.align	128
.text._ZN7cutlass13device_kernelIN5flash19enable_sm80_to_sm89INS1_16FlashAttnFwdSm80INS1_25CollectiveMainloopFwdSm80ILi8ELi1ELb1EN4cute5tupleIJNS5_1CILi128EEENS7_ILi112EEES8_EEELi128ENS_10bfloat16_tEfNS_4arch4Sm80ELb1ELb0ELb1ELb1ELb1ELb0ELb1ELb1EEENS1_21CollectiveEpilogueFwdINS6_IJS8_S8_S9_EEENS6_IJNS7_ILi1EEESH_SH_EEESB_SD_Li256ELb1ELb1ELb1ELb0EEENS1_36VarlenDynamicPersistentTileSchedulerILi128ELi112ELi256ELi256ELb1ELb1ELb0ELb1ELb1ELb1EEEEEEEEEvNT_6ParamsE:
        .type           _ZN7cutlass13device_kernelIN5flash19enable_sm80_to_sm89INS1_16FlashAttnFwdSm80INS1_25CollectiveMainloopFwdSm80ILi8ELi1ELb1EN4cute5tupleIJNS5_1CILi128EEENS7_ILi112EEES8_EEELi128ENS_10bfloat16_tEfNS_4arch4Sm80ELb1ELb0ELb1ELb1ELb1ELb0ELb1ELb1EEENS1_21CollectiveEpilogueFwdINS6_IJS8_S8_S9_EEENS6_IJNS7_ILi1EEESH_SH_EEESB_SD_Li256ELb1ELb1ELb1ELb0EEENS1_36VarlenDynamicPersistentTileSchedulerILi128ELi112ELi256ELi256ELb1ELb1ELb0ELb1ELb1ELb1EEEEEEEEEvNT_6ParamsE,@function
        .size           _ZN7cutlass13device_kernelIN5flash19enable_sm80_to_sm89INS1_16FlashAttnFwdSm80INS1_25CollectiveMainloopFwdSm80ILi8ELi1ELb1EN4cute5tupleIJNS5_1CILi128EEENS7_ILi112EEES8_EEELi128ENS_10bfloat16_tEfNS_4arch4Sm80ELb1ELb0ELb1ELb1ELb1ELb0ELb1ELb1EEENS1_21CollectiveEpilogueFwdINS6_IJS8_S8_S9_EEENS6_IJNS7_ILi1EEESH_SH_EEESB_SD_Li256ELb1ELb1ELb1ELb0EEENS1_36VarlenDynamicPersistentTileSchedulerILi128ELi112ELi256ELi256ELb1ELb1ELb0ELb1ELb1ELb1EEEEEEEEEvNT_6ParamsE,(.L_x_34 - _ZN7cutlass13device_kernelIN5flash19enable_sm80_to_sm89INS1_16FlashAttnFwdSm80INS1_25CollectiveMainloopFwdSm80ILi8ELi1ELb1EN4cute5tupleIJNS5_1CILi128EEENS7_ILi112EEES8_EEELi128ENS_10bfloat16_tEfNS_4arch4Sm80ELb1ELb0ELb1ELb1ELb1ELb0ELb1ELb1EEENS1_21CollectiveEpilogueFwdINS6_IJS8_S8_S9_EEENS6_IJNS7_ILi1EEESH_SH_EEESB_SD_Li256ELb1ELb1ELb1ELb0EEENS1_36VarlenDynamicPersistentTileSchedulerILi128ELi112ELi256ELi256ELb1ELb1ELb0ELb1ELb1ELb1EEEEEEEEEvNT_6ParamsE)
        .other          _ZN7cutlass13device_kernelIN5flash19enable_sm80_to_sm89INS1_16FlashAttnFwdSm80INS1_25CollectiveMainloopFwdSm80ILi8ELi1ELb1EN4cute5tupleIJNS5_1CILi128EEENS7_ILi112EEES8_EEELi128ENS_10bfloat16_tEfNS_4arch4Sm80ELb1ELb0ELb1ELb1ELb1ELb0ELb1ELb1EEENS1_21CollectiveEpilogueFwdINS6_IJS8_S8_S9_EEENS6_IJNS7_ILi1EEESH_SH_EEESB_SD_Li256ELb1ELb1ELb1ELb0EEENS1_36VarlenDynamicPersistentTileSchedulerILi128ELi112ELi256ELi256ELb1ELb1ELb0ELb1ELb1ELb1EEEEEEEEEvNT_6ParamsE,@"STO_CUDA_ENTRY STV_DEFAULT"
_ZN7cutlass13device_kernelIN5flash19enable_sm80_to_sm89INS1_16FlashAttnFwdSm80INS1_25CollectiveMainloopFwdSm80ILi8ELi1ELb1EN4cute5tupleIJNS5_1CILi128EEENS7_ILi112EEES8_EEELi128ENS_10bfloat16_tEfNS_4arch4Sm80ELb1ELb0ELb1ELb1ELb1ELb0ELb1ELb1EEENS1_21CollectiveEpilogueFwdINS6_IJS8_S8_S9_EEENS6_IJNS7_ILi1EEESH_SH_EEESB_SD_Li256ELb1ELb1ELb1ELb0EEENS1_36VarlenDynamicPersistentTileSchedulerILi128ELi112ELi256ELi256ELb1ELb1ELb0ELb1ELb1ELb1EEEEEEEEEvNT_6ParamsE:
[----:B------:R-:W-:Y:S01]  /*0000*/  LDC R1, c[0x0][0x37c] ;  /* 0x0000df00ff017b82 */ /* 0x000fe20000000800 */
[----:B------:R-:W-:Y:S05]  /*0010*/  EXIT ;  /* 0x000000000000794d */ /* 0x000fea0003800000 */
.L_x_10:
        /* <DEDUP_REMOVED lines=14> */
.L_x_34:


//--------------------- .text._ZN7cutlass13device_kernelIN5flash19enable_sm80_to_sm89INS1_16FlashAttnFwdSm80INS1_25CollectiveMainloopFwdSm80ILi8ELi1ELb1EN4cute5tupleIJNS5_1CILi128EEENS7_ILi112EEES8_EEELi128ENS_10bfloat16_tEfNS_4arch4Sm80ELb1ELb0ELb1ELb1ELb1ELb1ELb1ELb1EEENS1_21CollectiveEpilogueFwdINS6_IJS8_S8_S9_EEENS6_IJNS7_ILi1EEESH_SH_EEESB_SD_Li256ELb1ELb1ELb1ELb0EEENS1_36VarlenDynamicPersistentTileSchedulerILi128ELi112ELi256ELi256ELb1ELb1ELb0ELb1ELb1ELb1EEEEEEEEEvNT_6ParamsE --------------------------
	.section	.text._ZN7cutlass13device_kernelIN5flash19enable_sm80_to_sm89INS1_16FlashAttnFwdSm80INS1_25CollectiveMainloopFwdSm80ILi8ELi1ELb1EN4cute5tupleIJNS5_1CILi128EEENS7_ILi112EEES8_EEELi128ENS_10bfloat16_tEfNS_4arch4Sm80ELb1ELb0ELb1ELb1ELb1ELb1ELb1ELb1EEENS1_21CollectiveEpilogueFwdINS6_IJS8_S8_S9_EEENS6_IJNS7_ILi1EEESH_SH_EEESB_SD_Li256ELb1ELb1ELb1ELb0EEENS1_36VarlenDynamicPersistentTileSchedulerILi128ELi112ELi256ELi256ELb1ELb1ELb0ELb1ELb1ELb1EEEEEEEEEvNT_6ParamsE,"ax",@progbits
	.align	128
.text._ZN7cutlass13device_kernelIN5flash19enable_sm80_to_sm89INS1_16FlashAttnFwdSm80INS1_25CollectiveMainloopFwdSm80ILi8ELi1ELb1EN4cute5tupleIJNS5_1CILi128EEENS7_ILi112EEES8_EEELi128ENS_10bfloat16_tEfNS_4arch4Sm80ELb1ELb0ELb1ELb1ELb1ELb1ELb1ELb1EEENS1_21CollectiveEpilogueFwdINS6_IJS8_S8_S9_EEENS6_IJNS7_ILi1EEESH_SH_EEESB_SD_Li256ELb1ELb1ELb1ELb0EEENS1_36VarlenDynamicPersistentTileSchedulerILi128ELi112ELi256ELi256ELb1ELb1ELb0ELb1ELb1ELb1EEEEEEEEEvNT_6ParamsE:
        .type           _ZN7cutlass13device_kernelIN5flash19enable_sm80_to_sm89INS1_16FlashAttnFwdSm80INS1_25CollectiveMainloopFwdSm80ILi8ELi1ELb1EN4cute5tupleIJNS5_1CILi128EEENS7_ILi112EEES8_EEELi128ENS_10bfloat16_tEfNS_4arch4Sm80ELb1ELb0ELb1ELb1ELb1ELb1ELb1ELb1EEENS1_21CollectiveEpilogueFwdINS6_IJS8_S8_S9_EEENS6_IJNS7_ILi1EEESH_SH_EEESB_SD_Li256ELb1ELb1ELb1ELb0EEENS1_36VarlenDynamicPersistentTileSchedulerILi128ELi112ELi256ELi256ELb1ELb1ELb0ELb1ELb1ELb1EEEEEEEEEvNT_6ParamsE,@function
        .size           _ZN7cutlass13device_kernelIN5flash19enable_sm80_to_sm89INS1_16FlashAttnFwdSm80INS1_25CollectiveMainloopFwdSm80ILi8ELi1ELb1EN4cute5tupleIJNS5_1CILi128EEENS7_ILi112EEES8_EEELi128ENS_10bfloat16_tEfNS_4arch4Sm80ELb1ELb0ELb1ELb1ELb1ELb1ELb1ELb1EEENS1_21CollectiveEpilogueFwdINS6_IJS8_S8_S9_EEENS6_IJNS7_ILi1EEESH_SH_EEESB_SD_Li256ELb1ELb1ELb1ELb0EEENS1_36VarlenDynamicPersistentTileSchedulerILi128ELi112ELi256ELi256ELb1ELb1ELb0ELb1ELb1ELb1EEEEEEEEEvNT_6ParamsE,(.L_x_35 - _ZN7cutlass13device_kernelIN5flash19enable_sm80_to_sm89INS1_16FlashAttnFwdSm80INS1_25CollectiveMainloopFwdSm80ILi8ELi1ELb1EN4cute5tupleIJNS5_1CILi128EEENS7_ILi112EEES8_EEELi128ENS_10bfloat16_tEfNS_4arch4Sm80ELb1ELb0ELb1ELb1ELb1ELb1ELb1ELb1EEENS1_21CollectiveEpilogueFwdINS6_IJS8_S8_S9_EEENS6_IJNS7_ILi1EEESH_SH_EEESB_SD_Li256ELb1ELb1ELb1ELb0EEENS1_36VarlenDynamicPersistentTileSchedulerILi128ELi112ELi256ELi256ELb1ELb1ELb0ELb1ELb1ELb1EEEEEEEEEvNT_6ParamsE)
        .other          _ZN7cutlass13device_kernelIN5flash19enable_sm80_to_sm89INS1_16FlashAttnFwdSm80INS1_25CollectiveMainloopFwdSm80ILi8ELi1ELb1EN4cute5tupleIJNS5_1CILi128EEENS7_ILi112EEES8_EEELi128ENS_10bfloat16_tEfNS_4arch4Sm80ELb1ELb0ELb1ELb1ELb1ELb1ELb1ELb1EEENS1_21CollectiveEpilogueFwdINS6_IJS8_S8_S9_EEENS6_IJNS7_ILi1EEESH_SH_EEESB_SD_Li256ELb1ELb1ELb1ELb0EEENS1_36VarlenDynamicPersistentTileSchedulerILi128ELi112ELi256ELi256ELb1ELb1ELb0ELb1ELb1ELb1EEEEEEEEEvNT_6ParamsE,@"STO_CUDA_ENTRY STV_DEFAULT"
_ZN7cutlass13device_kernelIN5flash19enable_sm80_to_sm89INS1_16FlashAttnFwdSm80INS1_25CollectiveMainloopFwdSm80ILi8ELi1ELb1EN4cute5tupleIJNS5_1CILi128EEENS7_ILi112EEES8_EEELi128ENS_10bfloat16_tEfNS_4arch4Sm80ELb1ELb0ELb1ELb1ELb1ELb1ELb1ELb1EEENS1_21CollectiveEpilogueFwdINS6_IJS8_S8_S9_EEENS6_IJNS7_ILi1EEESH_SH_EEESB_SD_Li256ELb1ELb1ELb1ELb0EEENS1_36VarlenDynamicPersistentTileSchedulerILi128ELi112ELi256ELi256ELb1ELb1ELb0ELb1ELb1ELb1EEEEEEEEEvNT_6ParamsE:
[----:B------:R-:W-:Y:S01]  /*0000*/  LDC R1, c[0x0][0x37c] ;  /* 0x0000df00ff017b82 */ /* 0x000fe20000000800 */
[----:B------:R-:W-:Y:S05]  /*0010*/  EXIT ;  /* 0x000000000000794d */ /* 0x000fea0003800000 */
.L_x_11:
        /* <DEDUP_REMOVED lines=14> */
.L_x_35:


//--------------------- .text._ZN7cutlass13device_kernelIN5flash19enable_sm80_to_sm89INS1_16FlashAttnFwdSm80INS1_25CollectiveMainloopFwdSm80ILi8ELi1ELb1EN4cute5tupleIJNS5_1CILi128EEES8_S8_EEELi128ENS_10bfloat16_tEfNS_4arch4Sm80ELb0ELb0ELb0ELb0ELb1ELb0ELb1ELb1EEENS1_21CollectiveEpilogueFwdIS9_NS6_IJNS7_ILi1EEESF_SF_EEESA_SC_Li256ELb0ELb1ELb1ELb0EEENS1_19SingleTileSchedulerILb0ELb1ELb1ELi128EEEEEEEEEvNT_6ParamsE --------------------------
	.section	.text._ZN7cutlass13device_kernelIN5flash19enable_sm80_to_sm89INS1_16FlashAttnFwdSm80INS1_25CollectiveMainloopFwdSm80ILi8ELi1ELb1EN4cute5tupleIJNS5_1CILi128EEES8_S8_EEELi128ENS_10bfloat16_tEfNS_4arch4Sm80ELb0ELb0ELb0ELb0ELb1ELb0ELb1ELb1EEENS1_21CollectiveEpilogueFwdIS9_NS6_IJNS7_ILi1EEESF_SF_EEESA_SC_Li256ELb0ELb1ELb1ELb0EEENS1_19SingleTileSchedulerILb0ELb1ELb1ELi128EEEEEEEEEvNT_6ParamsE,"ax",@progbits
	.align	128
.text._ZN7cutlass13device_kernelIN5flash19enable_sm80_to_sm89INS1_16FlashAttnFwdSm80INS1_25CollectiveMainloopFwdSm80ILi8ELi1ELb1EN4cute5tupleIJNS5_1CILi128EEES8_S8_EEELi128ENS_10bfloat16_tEfNS_4arch4Sm80ELb0ELb0ELb0ELb0ELb1ELb0ELb1ELb1EEENS1_21CollectiveEpilogueFwdIS9_NS6_IJNS7_ILi1EEESF_SF_EEESA_SC_Li256ELb0ELb1ELb1ELb0EEENS1_19SingleTileSchedulerILb0ELb1ELb1ELi128EEEEEEEEEvNT_6ParamsE:
        .type           _ZN7cutlass13device_kernelIN5flash19enable_sm80_to_sm89INS1_16FlashAttnFwdSm80INS1_25CollectiveMainloopFwdSm80ILi8ELi1ELb1EN4cute5tupleIJNS5_1CILi128EEES8_S8_EEELi128ENS_10bfloat16_tEfNS_4arch4Sm80ELb0ELb0ELb0ELb0ELb1ELb0ELb1ELb1EEENS1_21CollectiveEpilogueFwdIS9_NS6_IJNS7_ILi1EEESF_SF_EEESA_SC_Li256ELb0ELb1ELb1ELb0EEENS1_19SingleTileSchedulerILb0ELb1ELb1ELi128EEEEEEEEEvNT_6ParamsE,@function
        .size           _ZN7cutlass13device_kernelIN5flash19enable_sm80_to_sm89INS1_16FlashAttnFwdSm80INS1_25CollectiveMainloopFwdSm80ILi8ELi1ELb1EN4cute5tupleIJNS5_1CILi128EEES8_S8_EEELi128ENS_10bfloat16_tEfNS_4arch4Sm80ELb0ELb0ELb0ELb0ELb1ELb0ELb1ELb1EEENS1_21CollectiveEpilogueFwdIS9_NS6_IJNS7_ILi1EEESF_SF_EEESA_SC_Li256ELb0ELb1ELb1ELb0EEENS1_19SingleTileSchedulerILb0ELb1ELb1ELi128EEEEEEEEEvNT_6ParamsE,(.L_x_36 - _ZN7cutlass13device_kernelIN5flash19enable_sm80_to_sm89INS1_16FlashAttnFwdSm80INS1_25CollectiveMainloopFwdSm80ILi8ELi1ELb1EN4cute5tupleIJNS5_1CILi128EEES8_S8_EEELi128ENS_10bfloat16_tEfNS_4arch4Sm80ELb0ELb0ELb0ELb0ELb1ELb0ELb1ELb1EEENS1_21CollectiveEpilogueFwdIS9_NS6_IJNS7_ILi1EEESF_SF_EEESA_SC_Li256ELb0ELb1ELb1ELb0EEENS1_19SingleTileSchedulerILb0ELb1ELb1ELi128EEEEEEEEEvNT_6ParamsE)
        .other          _ZN7cutlass13device_kernelIN5flash19enable_sm80_to_sm89INS1_16FlashAttnFwdSm80INS1_25CollectiveMainloopFwdSm80ILi8ELi1ELb1EN4cute5tupleIJNS5_1CILi128EEES8_S8_EEELi128ENS_10bfloat16_tEfNS_4arch4Sm80ELb0ELb0ELb0ELb0ELb1ELb0ELb1ELb1EEENS1_21CollectiveEpilogueFwdIS9_NS6_IJNS7_ILi1EEESF_SF_EEESA_SC_Li256ELb0ELb1ELb1ELb0EEENS1_19SingleTileSchedulerILb0ELb1ELb1ELi128EEEEEEEEEvNT_6ParamsE,@"STO_CUDA_ENTRY STV_DEFAULT"
_ZN7cutlass13device_kernelIN5flash19enable_sm80_to_sm89INS1_16FlashAttnFwdSm80INS1_25CollectiveMainloopFwdSm80ILi8ELi1ELb1EN4cute5tupleIJNS5_1CILi128EEES8_S8_EEELi128ENS_10bfloat16_tEfNS_4arch4Sm80ELb0ELb0ELb0ELb0ELb1ELb0ELb1ELb1EEENS1_21CollectiveEpilogueFwdIS9_NS6_IJNS7_ILi1EEESF_SF_EEESA_SC_Li256ELb0ELb1ELb1ELb0EEENS1_19SingleTileSchedulerILb0ELb1ELb1ELi128EEEEEEEEEvNT_6ParamsE:
[----:B------:R-:W-:Y:S01]  /*0000*/  LDC R1, c[0x0][0x37c] ;  /* 0x0000df00ff017b82 */ /* 0x000fe20000000800 */
[----:B------:R-:W-:Y:S05]  /*0010*/  EXIT ;  /* 0x000000000000794d */ /* 0x000fea0003800000 */
.L_x_12:
        /* <DEDUP_REMOVED lines=14> */
.L_x_36:


//--------------------- .text._ZN7cutlass13device_kernelIN5flash19enable_sm80_to_sm89INS1_16FlashAttnFwdSm80INS1_25CollectiveMainloopFwdSm80ILi8ELi1ELb1EN4cute5tupleIJNS5_1CILi128EEENS7_ILi96EEES8_EEELi128ENS_10bfloat16_tEfNS_4arch4Sm80ELb0ELb1ELb0ELb0ELb1ELb0ELb1ELb1EEENS1_21CollectiveEpilogueFwdINS6_IJS8_S8_S9_EEENS6_IJNS7_ILi1EEESH_SH_EEESB_SD_Li256ELb0ELb1ELb1ELb0EEENS1_19SingleTileSchedulerILb0ELb1ELb1ELi128EEEEEEEEEvNT_6ParamsE --------------------------
	.section	.text._ZN7cutlass13device_kernelIN5flash19enable_sm80_to_sm89INS1_16FlashAttnFwdSm80INS1_25CollectiveMainloopFwdSm80ILi8ELi1ELb1EN4cute5tupleIJNS5_1CILi128EEENS7_ILi96EEES8_EEELi128ENS_10bfloat16_tEfNS_4arch4Sm80ELb0ELb1ELb0ELb0ELb1ELb0ELb1ELb1EEENS1_21CollectiveEpilogueFwdINS6_IJS8_S8_S9_EEENS6_IJNS7_ILi1EEESH_SH_EEESB_SD_Li256ELb0ELb1ELb1ELb0EEENS1_19SingleTileSchedulerILb0ELb1ELb1ELi128EEEEEEEEEvNT_6ParamsE,"ax",@progbits
	.align	128
.text._ZN7cutlass13device_kernelIN5flash19enable_sm80_to_sm89INS1_16FlashAttnFwdSm80INS1_25CollectiveMainloopFwdSm80ILi8ELi1ELb1EN4cute5tupleIJNS5_1CILi128EEENS7_ILi96EEES8_EEELi128ENS_10bfloat16_tEfNS_4arch4Sm80ELb0ELb1ELb0ELb0ELb1ELb0ELb1ELb1EEENS1_21CollectiveEpilogueFwdINS6_IJS8_S8_S9_EEENS6_IJNS7_ILi1EEESH_SH_EEESB_SD_Li256ELb0ELb1ELb1ELb0EEENS1_19SingleTileSchedulerILb0ELb1ELb1ELi128EEEEEEEEEvNT_6ParamsE:
        .type           _ZN7cutlass13device_kernelIN5flash19enable_sm80_to_sm89INS1_16FlashAttnFwdSm80INS1_25CollectiveMainloopFwdSm80ILi8ELi1ELb1EN4cute5tupleIJNS5_1CILi128EEENS7_ILi96EEES8_EEELi128ENS_10bfloat16_tEfNS_4arch4Sm80ELb0ELb1ELb0ELb0ELb1ELb0ELb1ELb1EEENS1_21CollectiveEpilogueFwdINS6_IJS8_S8_S9_EEENS6_IJNS7_ILi1EEESH_SH_EEESB_SD_Li256ELb0ELb1ELb1ELb0EEENS1_19SingleTileSchedulerILb0ELb1ELb1ELi128EEEEEEEEEvNT_6ParamsE,@function
        .size           _ZN7cutlass13device_kernelIN5flash19enable_sm80_to_sm89INS1_16FlashAttnFwdSm80INS1_25CollectiveMainloopFwdSm80ILi8ELi1ELb1EN4cute5tupleIJNS5_1CILi128EEENS7_ILi96EEES8_EEELi128ENS_10bfloat16_tEfNS_4arch4Sm80ELb0ELb1ELb0ELb0ELb1ELb0ELb1ELb1EEENS1_21CollectiveEpilogueFwdINS6_IJS8_S8_S9_EEENS6_IJNS7_ILi1EEESH_SH_EEESB_SD_Li256ELb0ELb1ELb1ELb0EEENS1_19SingleTileSchedulerILb0ELb1ELb1ELi128EEEEEEEEEvNT_6ParamsE,(.L_x_37 - _ZN7cutlass13device_kernelIN5flash19enable_sm80_to_sm89INS1_16FlashAttnFwdSm80INS1_25CollectiveMainloopFwdSm80ILi8ELi1ELb1EN4cute5tupleIJNS5_1CILi128EEENS7_ILi96EEES8_EEELi128ENS_10bfloat16_tEfNS_4arch4Sm80ELb0ELb1ELb0ELb0ELb1ELb0ELb1ELb1EEENS1_21CollectiveEpilogueFwdINS6_IJS8_S8_S9_EEENS6_IJNS7_ILi1EEESH_SH_EEESB_SD_Li256ELb0ELb1ELb1ELb0EEENS1_19SingleTileSchedulerILb0ELb1ELb1ELi128EEEEEEEEEvNT_6ParamsE)
        .other          _ZN7cutlass13device_kernelIN5flash19enable_sm80_to_sm89INS1_16FlashAttnFwdSm80INS1_25CollectiveMainloopFwdSm80ILi8ELi1ELb1EN4cute5tupleIJNS5_1CILi128EEENS7_ILi96EEES8_EEELi128ENS_10bfloat16_tEfNS_4arch4Sm80ELb0ELb1ELb0ELb0ELb1ELb0ELb1ELb1EEENS1_21CollectiveEpilogueFwdINS6_IJS8_S8_S9_EEENS6_IJNS7_ILi1EEESH_SH_EEESB_SD_Li256ELb0ELb1ELb1ELb0EEENS1_19SingleTileSchedulerILb0ELb1ELb1ELi128EEEEEEEEEvNT_6ParamsE,@"STO_CUDA_ENTRY STV_DEFAULT"
_ZN7cutlass13device_kernelIN5flash19enable_sm80_to_sm89INS1_16FlashAttnFwdSm80INS1_25CollectiveMainloopFwdSm80ILi8ELi1ELb1EN4cute5tupleIJNS5_1CILi128EEENS7_ILi96EEES8_EEELi128ENS_10bfloat16_tEfNS_4arch4Sm80ELb0ELb1ELb0ELb0ELb1ELb0ELb1ELb1EEENS1_21CollectiveEpilogueFwdINS6_IJS8_S8_S9_EEENS6_IJNS7_ILi1EEESH_SH_EEESB_SD_Li256ELb0ELb1ELb1ELb0EEENS1_19SingleTileSchedulerILb0ELb1ELb1ELi128EEEEEEEEEvNT_6ParamsE:
[----:B------:R-:W-:Y:S01]  /*0000*/  LDC R1, c[0x0][0x37c] ;  /* 0x0000df00ff017b82 */ /* 0x000fe20000000800 */
[----:B------:R-:W-:Y:S05]  /*0010*/  EXIT ;  /* 0x000000000000794d */ /* 0x000fea0003800000 */
.L_x_13:
        /* <DEDUP_REMOVED lines=14> */
.L_x_37:


//--------------------- .text._ZN7cutlass13device_kernelIN5flash19enable_sm80_to_sm89INS1_16FlashAttnFwdSm80INS1_25CollectiveMainloopFwdSm80ILi8ELi1ELb1EN4cute5tupleIJNS5_1CILi128EEES8_S8_EEELi128ENS_10bfloat16_tEfNS_4arch4Sm80ELb1ELb0ELb0ELb0ELb1ELb0ELb1ELb1EEENS1_21CollectiveEpilogueFwdIS9_NS6_IJNS7_ILi1EEESF_SF_EEESA_SC_Li256ELb0ELb1ELb1ELb0EEENS1_30DynamicPersistentTileSchedulerILi256ELi256ELb1ELb1ELb0EEEEEEEEEvNT_6ParamsE --------------------------
	.section	.text._ZN7cutlass13device_kernelIN5flash19enable_sm80_to_sm89INS1_16FlashAttnFwdSm80INS1_25CollectiveMainloopFwdSm80ILi8ELi1ELb1EN4cute5tupleIJNS5_1CILi128EEES8_S8_EEELi128ENS_10bfloat16_tEfNS_4arch4Sm80ELb1ELb0ELb0ELb0ELb1ELb0ELb1ELb1EEENS1_21CollectiveEpilogueFwdIS9_NS6_IJNS7_ILi1EEESF_SF_EEESA_SC_Li256ELb0ELb1ELb1ELb0EEENS1_30DynamicPersistentTileSchedulerILi256ELi256ELb1ELb1ELb0EEEEEEEEEvNT_6ParamsE,"ax",@progbits
	.align	128
.text._ZN7cutlass13device_kernelIN5flash19enable_sm80_to_sm89INS1_16FlashAttnFwdSm80INS1_25CollectiveMainloopFwdSm80ILi8ELi1ELb1EN4cute5tupleIJNS5_1CILi128EEES8_S8_EEELi128ENS_10bfloat16_tEfNS_4arch4Sm80ELb1ELb0ELb0ELb0ELb1ELb0ELb1ELb1EEENS1_21CollectiveEpilogueFwdIS9_NS6_IJNS7_ILi1EEESF_SF_EEESA_SC_Li256ELb0ELb1ELb1ELb0EEENS1_30DynamicPersistentTileSchedulerILi256ELi256ELb1ELb1ELb0EEEEEEEEEvNT_6ParamsE:
        .type           _ZN7cutlass13device_kernelIN5flash19enable_sm80_to_sm89INS1_16FlashAttnFwdSm80INS1_25CollectiveMainloopFwdSm80ILi8ELi1ELb1EN4cute5tupleIJNS5_1CILi128EEES8_S8_EEELi128ENS_10bfloat16_tEfNS_4arch4Sm80ELb1ELb0ELb0ELb0ELb1ELb0ELb1ELb1EEENS1_21CollectiveEpilogueFwdIS9_NS6_IJNS7_ILi1EEESF_SF_EEESA_SC_Li256ELb0ELb1ELb1ELb0EEENS1_30DynamicPersistentTileSchedulerILi256ELi256ELb1ELb1ELb0EEEEEEEEEvNT_6ParamsE,@function
        .size           _ZN7cutlass13device_kernelIN5flash19enable_sm80_to_sm89INS1_16FlashAttnFwdSm80INS1_25CollectiveMainloopFwdSm80ILi8ELi1ELb1EN4cute5tupleIJNS5_1CILi128EEES8_S8_EEELi128ENS_10bfloat16_tEfNS_4arch4Sm80ELb1ELb0ELb0ELb0ELb1ELb0ELb1ELb1EEENS1_21CollectiveEpilogueFwdIS9_NS6_IJNS7_ILi1EEESF_SF_EEESA_SC_Li256ELb0ELb1ELb1ELb0EEENS1_30DynamicPersistentTileSchedulerILi256ELi256ELb1ELb1ELb0EEEEEEEEEvNT_6ParamsE,(.L_x_38 - _ZN7cutlass13device_kernelIN5flash19enable_sm80_to_sm89INS1_16FlashAttnFwdSm80INS1_25CollectiveMainloopFwdSm80ILi8ELi1ELb1EN4cute5tupleIJNS5_1CILi128EEES8_S8_EEELi128ENS_10bfloat16_tEfNS_4arch4Sm80ELb1ELb0ELb0ELb0ELb1ELb0ELb1ELb1EEENS1_21CollectiveEpilogueFwdIS9_NS6_IJNS7_ILi1EEESF_SF_EEESA_SC_Li256ELb0ELb1ELb1ELb0EEENS1_30DynamicPersistentTileSchedulerILi256ELi256ELb1ELb1ELb0EEEEEEEEEvNT_6ParamsE)
        .other          _ZN7cutlass13device_kernelIN5flash19enable_sm80_to_sm89INS1_16FlashAttnFwdSm80INS1_25CollectiveMainloopFwdSm80ILi8ELi1ELb1EN4cute5tupleIJNS5_1CILi128EEES8_S8_EEELi128ENS_10bfloat16_tEfNS_4arch4Sm80ELb1ELb0ELb0ELb0ELb1ELb0ELb1ELb1EEENS1_21CollectiveEpilogueFwdIS9_NS6_IJNS7_ILi1EEESF_SF_EEESA_SC_Li256ELb0ELb1ELb1ELb0EEENS1_30DynamicPersistentTileSchedulerILi256ELi256ELb1ELb1ELb0EEEEEEEEEvNT_6ParamsE,@"STO_CUDA_ENTRY STV_DEFAULT"
_ZN7cutlass13device_kernelIN5flash19enable_sm80_to_sm89INS1_16FlashAttnFwdSm80INS1_25CollectiveMainloopFwdSm80ILi8ELi1ELb1EN4cute5tupleIJNS5_1CILi128EEES8_S8_EEELi128ENS_10bfloat16_tEfNS_4arch4Sm80ELb1ELb0ELb0ELb0ELb1ELb0ELb1ELb1EEENS1_21CollectiveEpilogueFwdIS9_NS6_IJNS7_ILi1EEESF_SF_EEESA_SC_Li256ELb0ELb1ELb1ELb0EEENS1_30DynamicPersistentTileSchedulerILi256ELi256ELb1ELb1ELb0EEEEEEEEEvNT_6ParamsE:
[----:B------:R-:W-:Y:S01]  /*0000*/  LDC R1, c[0x0][0x37c] ;  /* 0x0000df00ff017b82 */ /* 0x000fe20000000800 */
[----:B------:R-:W-:Y:S05]  /*0010*/  EXIT ;  /* 0x000000000000794d */ /* 0x000fea0003800000 */
.L_x_14:
        /* <DEDUP_REMOVED lines=14> */
.L_x_38:


//--------------------- .text._ZN7cutlass13device_kernelIN5flash19enable_sm80_to_sm89INS1_16FlashAttnFwdSm80INS1_25CollectiveMainloopFwdSm80ILi4ELi1ELb0EN4cute5tupleIJNS5_1CILi128EEENS7_ILi64EEES8_EEELi128ENS_10bfloat16_tEfNS_4arch4Sm80ELb0ELb0ELb0ELb0ELb1ELb0ELb1ELb1EEENS1_21CollectiveEpilogueFwdINS6_IJS8_S8_S9_EEENS6_IJNS7_ILi1EEESH_SH_EEESB_SD_Li128ELb0ELb1ELb1ELb0EEENS1_19SingleTileSchedulerILb0ELb1ELb1ELi128EEEEEEEEEvNT_6ParamsE --------------------------
	.section	.text._ZN7cutlass13device_kernelIN5flash19enable_sm80_to_sm89INS1_16FlashAttnFwdSm80INS1_25CollectiveMainloopFwdSm80ILi4ELi1ELb0EN4cute5tupleIJNS5_1CILi128EEENS7_ILi64EEES8_EEELi128ENS_10bfloat16_tEfNS_4arch4Sm80ELb0ELb0ELb0ELb0ELb1ELb0ELb1ELb1EEENS1_21CollectiveEpilogueFwdINS6_IJS8_S8_S9_EEENS6_IJNS7_ILi1EEESH_SH_EEESB_SD_Li128ELb0ELb1ELb1ELb0EEENS1_19SingleTileSchedulerILb0ELb1ELb1ELi128EEEEEEEEEvNT_6ParamsE,"ax",@progbits
	.align	128
.text._ZN7cutlass13device_kernelIN5flash19enable_sm80_to_sm89INS1_16FlashAttnFwdSm80INS1_25CollectiveMainloopFwdSm80ILi4ELi1ELb0EN4cute5tupleIJNS5_1CILi128EEENS7_ILi64EEES8_EEELi128ENS_10bfloat16_tEfNS_4arch4Sm80ELb0ELb0ELb0ELb0ELb1ELb0ELb1ELb1EEENS1_21CollectiveEpilogueFwdINS6_IJS8_S8_S9_EEENS6_IJNS7_ILi1EEESH_SH_EEESB_SD_Li128ELb0ELb1ELb1ELb0EEENS1_19SingleTileSchedulerILb0ELb1ELb1ELi128EEEEEEEEEvNT_6ParamsE:
        .type           _ZN7cutlass13device_kernelIN5flash19enable_sm80_to_sm89INS1_16FlashAttnFwdSm80INS1_25CollectiveMainloopFwdSm80ILi4ELi1ELb0EN4cute5tupleIJNS5_1CILi128EEENS7_ILi64EEES8_EEELi128ENS_10bfloat16_tEfNS_4arch4Sm80ELb0ELb0ELb0ELb0ELb1ELb0ELb1ELb1EEENS1_21CollectiveEpilogueFwdINS6_IJS8_S8_S9_EEENS6_IJNS7_ILi1EEESH_SH_EEESB_SD_Li128ELb0ELb1ELb1ELb0EEENS1_19SingleTileSchedulerILb0ELb1ELb1ELi128EEEEEEEEEvNT_6ParamsE,@function
        .size           _ZN7cutlass13device_kernelIN5flash19enable_sm80_to_sm89INS1_16FlashAttnFwdSm80INS1_25CollectiveMainloopFwdSm80ILi4ELi1ELb0EN4cute5tupleIJNS5_1CILi128EEENS7_ILi64EEES8_EEELi128ENS_10bfloat16_tEfNS_4arch4Sm80ELb0ELb0ELb0ELb0ELb1ELb0ELb1ELb1EEENS1_21CollectiveEpilogueFwdINS6_IJS8_S8_S9_EEENS6_IJNS7_ILi1EEESH_SH_EEESB_SD_Li128ELb0ELb1ELb1ELb0EEENS1_19SingleTileSchedulerILb0ELb1ELb1ELi128EEEEEEEEEvNT_6ParamsE,(.L_x_39 - _ZN7cutlass13device_kernelIN5flash19enable_sm80_to_sm89INS1_16FlashAttnFwdSm80INS1_25CollectiveMainloopFwdSm80ILi4ELi1ELb0EN4cute5tupleIJNS5_1CILi128EEENS7_ILi64EEES8_EEELi128ENS_10bfloat16_tEfNS_4arch4Sm80ELb0ELb0ELb0ELb0ELb1ELb0ELb1ELb1EEENS1_21CollectiveEpilogueFwdINS6_IJS8_S8_S9_EEENS6_IJNS7_ILi1EEESH_SH_EEESB_SD_Li128ELb0ELb1ELb1ELb0EEENS1_19SingleTileSchedulerILb0ELb1ELb1ELi128EEEEEEEEEvNT_6ParamsE)
        .other          _ZN7cutlass13device_kernelIN5flash19enable_sm80_to_sm89INS1_16FlashAttnFwdSm80INS1_25CollectiveMainloopFwdSm80ILi4ELi1ELb0EN4cute5tupleIJNS5_1CILi128EEENS7_ILi64EEES8_EEELi128ENS_10bfloat16_tEfNS_4arch4Sm80ELb0ELb0ELb0ELb0ELb1ELb0ELb1ELb1EEENS1_21CollectiveEpilogueFwdINS6_IJS8_S8_S9_EEENS6_IJNS7_ILi1EEESH_SH_EEESB_SD_Li128ELb0ELb1ELb1ELb0EEENS1_19SingleTileSchedulerILb0ELb1ELb1ELi128EEEEEEEEEvNT_6ParamsE,@"STO_CUDA_ENTRY STV_DEFAULT"
_ZN7cutlass13device_kernelIN5flash19enable_sm80_to_sm89INS1_16FlashAttnFwdSm80INS1_25CollectiveMainloopFwdSm80ILi4ELi1ELb0EN4cute5tupleIJNS5_1CILi128EEENS7_ILi64EEES8_EEELi128ENS_10bfloat16_tEfNS_4arch4Sm80ELb0ELb0ELb0ELb0ELb1ELb0ELb1ELb1EEENS1_21CollectiveEpilogueFwdINS6_IJS8_S8_S9_EEENS6_IJNS7_ILi1EEESH_SH_EEESB_SD_Li128ELb0ELb1ELb1ELb0EEENS1_19SingleTileSchedulerILb0ELb1ELb1ELi128EEEEEEEEEvNT_6ParamsE:
[----:B------:R-:W-:Y:S01]  /*0000*/  LDC R1, c[0x0][0x37c] ;  /* 0x0000df00ff017b82 */ /* 0x000fe20000000800 */
[----:B------:R-:W-:Y:S05]  /*0010*/  EXIT ;  /* 0x000000000000794d */ /* 0x000fea0003800000 */
.L_x_15:
        /* <DEDUP_REMOVED lines=14> */
.L_x_39:


//--------------------- .text._ZN7cutlass13device_kernelIN5flash19enable_sm80_to_sm89INS1_16FlashAttnFwdSm80INS1_25CollectiveMainloopFwdSm80ILi8ELi1ELb1EN4cute5tupleIJNS5_1CILi128EEENS7_ILi112EEES8_EEELi128ENS_10bfloat16_tEfNS_4arch4Sm80ELb0ELb0ELb0ELb1ELb1ELb0ELb1ELb1EEENS1_21CollectiveEpilogueFwdINS6_IJS8_S8_S9_EEENS6_IJNS7_ILi1EEESH_SH_EEESB_SD_Li256ELb1ELb1ELb1ELb0EEENS1_36VarlenDynamicPersistentTileSchedulerILi128ELi112ELi256ELi256ELb1ELb1ELb0ELb0ELb1ELb1EEEEEEEEEvNT_6ParamsE --------------------------
	.section	.text._ZN7cutlass13device_kernelIN5flash19enable_sm80_to_sm89INS1_16FlashAttnFwdSm80INS1_25CollectiveMainloopFwdSm80ILi8ELi1ELb1EN4cute5tupleIJNS5_1CILi128EEENS7_ILi112EEES8_EEELi128ENS_10bfloat16_tEfNS_4arch4Sm80ELb0ELb0ELb0ELb1ELb1ELb0ELb1ELb1EEENS1_21CollectiveEpilogueFwdINS6_IJS8_S8_S9_EEENS6_IJNS7_ILi1EEESH_SH_EEESB_SD_Li256ELb1ELb1ELb1ELb0EEENS1_36VarlenDynamicPersistentTileSchedulerILi128ELi112ELi256ELi256ELb1ELb1ELb0ELb0ELb1ELb1EEEEEEEEEvNT_6ParamsE,"ax",@progbits
	.align	128
.text._ZN7cutlass13device_kernelIN5flash19enable_sm80_to_sm89INS1_16FlashAttnFwdSm80INS1_25CollectiveMainloopFwdSm80ILi8ELi1ELb1EN4cute5tupleIJNS5_1CILi128EEENS7_ILi112EEES8_EEELi128ENS_10bfloat16_tEfNS_4arch4Sm80ELb0ELb0ELb0ELb1ELb1ELb0ELb1ELb1EEENS1_21CollectiveEpilogueFwdINS6_IJS8_S8_S9_EEENS6_IJNS7_ILi1EEESH_SH_EEESB_SD_Li256ELb1ELb1ELb1ELb0EEENS1_36VarlenDynamicPersistentTileSchedulerILi128ELi112ELi256ELi256ELb1ELb1ELb0ELb0ELb1ELb1EEEEEEEEEvNT_6ParamsE:
        .type           _ZN7cutlass13device_kernelIN5flash19enable_sm80_to_sm89INS1_16FlashAttnFwdSm80INS1_25CollectiveMainloopFwdSm80ILi8ELi1ELb1EN4cute5tupleIJNS5_1CILi128EEENS7_ILi112EEES8_EEELi128ENS_10bfloat16_tEfNS_4arch4Sm80ELb0ELb0ELb0ELb1ELb1ELb0ELb1ELb1EEENS1_21CollectiveEpilogueFwdINS6_IJS8_S8_S9_EEENS6_IJNS7_ILi1EEESH_SH_EEESB_SD_Li256ELb1ELb1ELb1ELb0EEENS1_36VarlenDynamicPersistentTileSchedulerILi128ELi112ELi256ELi256ELb1ELb1ELb0ELb0ELb1ELb1EEEEEEEEEvNT_6ParamsE,@function
        .size           _ZN7cutlass13device_kernelIN5flash19enable_sm80_to_sm89INS1_16FlashAttnFwdSm80INS1_25CollectiveMainloopFwdSm80ILi8ELi1ELb1EN4cute5tupleIJNS5_1CILi128EEENS7_ILi112EEES8_EEELi128ENS_10bfloat16_tEfNS_4arch4Sm80ELb0ELb0ELb0ELb1ELb1ELb0ELb1ELb1EEENS1_21CollectiveEpilogueFwdINS6_IJS8_S8_S9_EEENS6_IJNS7_ILi1EEESH_SH_EEESB_SD_Li256ELb1ELb1ELb1ELb0EEENS1_36VarlenDynamicPersistentTileSchedulerILi128ELi112ELi256ELi256ELb1ELb1ELb0ELb0ELb1ELb1EEEEEEEEEvNT_6ParamsE,(.L_x_40 - _ZN7cutlass13device_kernelIN5flash19enable_sm80_to_sm89INS1_16FlashAttnFwdSm80INS1_25CollectiveMainloopFwdSm80ILi8ELi1ELb1EN4cute5tupleIJNS5_1CILi128EEENS7_ILi112EEES8_EEELi128ENS_10bfloat16_tEfNS_4arch4Sm80ELb0ELb0ELb0ELb1ELb1ELb0ELb1ELb1EEENS1_21CollectiveEpilogueFwdINS6_IJS8_S8_S9_EEENS6_IJNS7_ILi1EEESH_SH_EEESB_SD_Li256ELb1ELb1ELb1ELb0EEENS1_36VarlenDynamicPersistentTileSchedulerILi128ELi112ELi256ELi256ELb1ELb1ELb0ELb0ELb1ELb1EEEEEEEEEvNT_6ParamsE)
        .other          _ZN7cutlass13device_kernelIN5flash19enable_sm80_to_sm89INS1_16FlashAttnFwdSm80INS1_25CollectiveMainloopFwdSm80ILi8ELi1ELb1EN4cute5tupleIJNS5_1CILi128EEENS7_ILi112EEES8_EEELi128ENS_10bfloat16_tEfNS_4arch4Sm80ELb0ELb0ELb0ELb1ELb1ELb0ELb1ELb1EEENS1_21CollectiveEpilogueFwdINS6_IJS8_S8_S9_EEENS6_IJNS7_ILi1EEESH_SH_EEESB_SD_Li256ELb1ELb1ELb1ELb0EEENS1_36VarlenDynamicPersistentTileSchedulerILi128ELi112ELi256ELi256ELb1ELb1ELb0ELb0ELb1ELb1EEEEEEEEEvNT_6ParamsE,@"STO_CUDA_ENTRY STV_DEFAULT"
_ZN7cutlass13device_kernelIN5flash19enable_sm80_to_sm89INS1_16FlashAttnFwdSm80INS1_25CollectiveMainloopFwdSm80ILi8ELi1ELb1EN4cute5tupleIJNS5_1CILi128EEENS7_ILi112EEES8_EEELi128ENS_10bfloat16_tEfNS_4arch4Sm80ELb0ELb0ELb0ELb1ELb1ELb0ELb1ELb1EEENS1_21CollectiveEpilogueFwdINS6_IJS8_S8_S9_EEENS6_IJNS7_ILi1EEESH_SH_EEESB_SD_Li256ELb1ELb1ELb1ELb0EEENS1_36VarlenDynamicPersistentTileSchedulerILi128ELi112ELi256ELi256ELb1ELb1ELb0ELb0ELb1ELb1EEEEEEEEEvNT_6ParamsE:
[----:B------:R-:W-:Y:S01]  /*0000*/  LDC R1, c[0x0][0x37c] ;  /* 0x0000df00ff017b82 */ /* 0x000fe20000000800 */
[----:B------:R-:W-:Y:S05]  /*0010*/  EXIT ;  /* 0x000000000000794d */ /* 0x000fea0003800000 */
.L_x_16:
        /* <DEDUP_REMOVED lines=14> */
.L_x_40:


//--------------------- .text._ZN7cutlass13device_kernelIN5flash19enable_sm80_to_sm89INS1_16FlashAttnFwdSm80INS1_25CollectiveMainloopFwdSm80ILi8ELi1ELb1EN4cute5tupleIJNS5_1CILi128EEENS7_ILi112EEES8_EEELi128ENS_10bfloat16_tEfNS_4arch4Sm80ELb0ELb0ELb0ELb1ELb1ELb1ELb1ELb1EEENS1_21CollectiveEpilogueFwdINS6_IJS8_S8_S9_EEENS6_IJNS7_ILi1EEESH_SH_EEESB_SD_Li256ELb1ELb1ELb1ELb0EEENS1_36VarlenDynamicPersistentTileSchedulerILi128ELi112ELi256ELi256ELb1ELb1ELb0ELb0ELb1ELb1EEEEEEEEEvNT_6ParamsE --------------------------
	.section	.text._ZN7cutlass13device_kernelIN5flash19enable_sm80_to_sm89INS1_16FlashAttnFwdSm80INS1_25CollectiveMainloopFwdSm80ILi8ELi1ELb1EN4cute5tupleIJNS5_1CILi128EEENS7_ILi112EEES8_EEELi128ENS_10bfloat16_tEfNS_4arch4Sm80ELb0ELb0ELb0ELb1ELb1ELb1ELb1ELb1EEENS1_21CollectiveEpilogueFwdINS6_IJS8_S8_S9_EEENS6_IJNS7_ILi1EEESH_SH_EEESB_SD_Li256ELb1ELb1ELb1ELb0EEENS1_36VarlenDynamicPersistentTileSchedulerILi128ELi112ELi256ELi256ELb1ELb1ELb0ELb0ELb1ELb1EEEEEEEEEvNT_6ParamsE,"ax",@progbits
	.align	128
.text._ZN7cutlass13device_kernelIN5flash19enable_sm80_to_sm89INS1_16FlashAttnFwdSm80INS1_25CollectiveMainloopFwdSm80ILi8ELi1ELb1EN4cute5tupleIJNS5_1CILi128EEENS7_ILi112EEES8_EEELi128ENS_10bfloat16_tEfNS_4arch4Sm80ELb0ELb0ELb0ELb1ELb1ELb1ELb1ELb1EEENS1_21CollectiveEpilogueFwdINS6_IJS8_S8_S9_EEENS6_IJNS7_ILi1EEESH_SH_EEESB_SD_Li256ELb1ELb1ELb1ELb0EEENS1_36VarlenDynamicPersistentTileSchedulerILi128ELi112ELi256ELi256ELb1ELb1ELb0ELb0ELb1ELb1EEEEEEEEEvNT_6ParamsE:
        .type           _ZN7cutlass13device_kernelIN5flash19enable_sm80_to_sm89INS1_16FlashAttnFwdSm80INS1_25CollectiveMainloopFwdSm80ILi8ELi1ELb1EN4cute5tupleIJNS5_1CILi128EEENS7_ILi112EEES8_EEELi128ENS_10bfloat16_tEfNS_4arch4Sm80ELb0ELb0ELb0ELb1ELb1ELb1ELb1ELb1EEENS1_21CollectiveEpilogueFwdINS6_IJS8_S8_S9_EEENS6_IJNS7_ILi1EEESH_SH_EEESB_SD_Li256ELb1ELb1ELb1ELb0EEENS1_36VarlenDynamicPersistentTileSchedulerILi128ELi112ELi256ELi256ELb1ELb1ELb0ELb0ELb1ELb1EEEEEEEEEvNT_6ParamsE,@function
        .size           _ZN7cutlass13device_kernelIN5flash19enable_sm80_to_sm89INS1_16FlashAttnFwdSm80INS1_25CollectiveMainloopFwdSm80ILi8ELi1ELb1EN4cute5tupleIJNS5_1CILi128EEENS7_ILi112EEES8_EEELi128ENS_10bfloat16_tEfNS_4arch4Sm80ELb0ELb0ELb0ELb1ELb1ELb1ELb1ELb1EEENS1_21CollectiveEpilogueFwdINS6_IJS8_S8_S9_EEENS6_IJNS7_ILi1EEESH_SH_EEESB_SD_Li256ELb1ELb1ELb1ELb0EEENS1_36VarlenDynamicPersistentTileSchedulerILi128ELi112ELi256ELi256ELb1ELb1ELb0ELb0ELb1ELb1EEEEEEEEEvNT_6ParamsE,(.L_x_41 - _ZN7cutlass13device_kernelIN5flash19enable_sm80_to_sm89INS1_16FlashAttnFwdSm80INS1_25CollectiveMainloopFwdSm80ILi8ELi1ELb1EN4cute5tupleIJNS5_1CILi128EEENS7_ILi112EEES8_EEELi128ENS_10bfloat16_tEfNS_4arch4Sm80ELb0ELb0ELb0ELb1ELb1ELb1ELb1ELb1EEENS1_21CollectiveEpilogueFwdINS6_IJS8_S8_S9_EEENS6_IJNS7_ILi1EEESH_SH_EEESB_SD_Li256ELb1ELb1ELb1ELb0EEENS1_36VarlenDynamicPersistentTileSchedulerILi128ELi112ELi256ELi256ELb1ELb1ELb0ELb0ELb1ELb1EEEEEEEEEvNT_6ParamsE)
        .other          _ZN7cutlass13device_kernelIN5flash19enable_sm80_to_sm89INS1_16FlashAttnFwdSm80INS1_25CollectiveMainloopFwdSm80ILi8ELi1ELb1EN4cute5tupleIJNS5_1CILi128EEENS7_ILi112EEES8_EEELi128ENS_10bfloat16_tEfNS_4arch4Sm80ELb0ELb0ELb0ELb1ELb1ELb1ELb1ELb1EEENS1_21CollectiveEpilogueFwdINS6_IJS8_S8_S9_EEENS6_IJNS7_ILi1EEESH_SH_EEESB_SD_Li256ELb1ELb1ELb1ELb0EEENS1_36VarlenDynamicPersistentTileSchedulerILi128ELi112ELi256ELi256ELb1ELb1ELb0ELb0ELb1ELb1EEEEEEEEEvNT_6ParamsE,@"STO_CUDA_ENTRY STV_DEFAULT"
_ZN7cutlass13device_kernelIN5flash19enable_sm80_to_sm89INS1_16FlashAttnFwdSm80INS1_25CollectiveMainloopFwdSm80ILi8ELi1ELb1EN4cute5tupleIJNS5_1CILi128EEENS7_ILi112EEES8_EEELi128ENS_10bfloat16_tEfNS_4arch4Sm80ELb0ELb0ELb0ELb1ELb1ELb1ELb1ELb1EEENS1_21CollectiveEpilogueFwdINS6_IJS8_S8_S9_EEENS6_IJNS7_ILi1EEESH_SH_EEESB_SD_Li256ELb1ELb1ELb1ELb0EEENS1_36VarlenDynamicPersistentTileSchedulerILi128ELi112ELi256ELi256ELb1ELb1ELb0ELb0ELb1ELb1EEEEEEEEEvNT_6ParamsE:
[----:B------:R-:W-:Y:S01]  /*0000*/  LDC R1, c[0x0][0x37c] ;  /* 0x0000df00ff017b82 */ /* 0x000fe20000000800 */
[----:B------:R-:W-:Y:S05]  /*0010*/  EXIT ;  /* 0x000000000000794d */ /* 0x000fea0003800000 */
.L_x_17:
        /* <DEDUP_REMOVED lines=14> */
.L_x_41:


//--------------------- .text._ZN7cutlass13device_kernelIN5flash19enable_sm80_to_sm89INS1_16FlashAttnFwdSm80INS1_25CollectiveMainloopFwdSm80ILi4ELi1ELb0EN4cute5tupleIJNS5_1CILi128EEENS7_ILi48EEES8_EEELi128ENS_10bfloat16_tEfNS_4arch4Sm80ELb0ELb1ELb0ELb0ELb1ELb0ELb1ELb1EEENS1_21CollectiveEpilogueFwdINS6_IJS8_S8_S9_EEENS6_IJNS7_ILi1EEESH_SH_EEESB_SD_Li128ELb0ELb1ELb1ELb0EEENS1_19SingleTileSchedulerILb0ELb1ELb1ELi128EEEEEEEEEvNT_6ParamsE --------------------------
	.section	.text._ZN7cutlass13device_kernelIN5flash19enable_sm80_to_sm89INS1_16FlashAttnFwdSm80INS1_25CollectiveMainloopFwdSm80ILi4ELi1ELb0EN4cute5tupleIJNS5_1CILi128EEENS7_ILi48EEES8_EEELi128ENS_10bfloat16_tEfNS_4arch4Sm80ELb0ELb1ELb0ELb0ELb1ELb0ELb1ELb1EEENS1_21CollectiveEpilogueFwdINS6_IJS8_S8_S9_EEENS6_IJNS7_ILi1EEESH_SH_EEESB_SD_Li128ELb0ELb1ELb1ELb0EEENS1_19SingleTileSchedulerILb0ELb1ELb1ELi128EEEEEEEEEvNT_6ParamsE,"ax",@progbits
	.align	128
.text._ZN7cutlass13device_kernelIN5flash19enable_sm80_to_sm89INS1_16FlashAttnFwdSm80INS1_25CollectiveMainloopFwdSm80ILi4ELi1ELb0EN4cute5tupleIJNS5_1CILi128EEENS7_ILi48EEES8_EEELi128ENS_10bfloat16_tEfNS_4arch4Sm80ELb0ELb1ELb0ELb0ELb1ELb0ELb1ELb1EEENS1_21CollectiveEpilogueFwdINS6_IJS8_S8_S9_EEENS6_IJNS7_ILi1EEESH_SH_EEESB_SD_Li128ELb0ELb1ELb1ELb0EEENS1_19SingleTileSchedulerILb0ELb1ELb1ELi128EEEEEEEEEvNT_6ParamsE:
        .type           _ZN7cutlass13device_kernelIN5flash19enable_sm80_to_sm89INS1_16FlashAttnFwdSm80INS1_25CollectiveMainloopFwdSm80ILi4ELi1ELb0EN4cute5tupleIJNS5_1CILi128EEENS7_ILi48EEES8_EEELi128ENS_10bfloat16_tEfNS_4arch4Sm80ELb0ELb1ELb0ELb0ELb1ELb0ELb1ELb1EEENS1_21CollectiveEpilogueFwdINS6_IJS8_S8_S9_EEENS6_IJNS7_ILi1EEESH_SH_EEESB_SD_Li128ELb0ELb1ELb1ELb0EEENS1_19SingleTileSchedulerILb0ELb1ELb1ELi128EEEEEEEEEvNT_6ParamsE,@function
        .size           _ZN7cutlass13device_kernelIN5flash19enable_sm80_to_sm89INS1_16FlashAttnFwdSm80INS1_25CollectiveMainloopFwdSm80ILi4ELi1ELb0EN4cute5tupleIJNS5_1CILi128EEENS7_ILi48EEES8_EEELi128ENS_10bfloat16_tEfNS_4arch4Sm80ELb0ELb1ELb0ELb0ELb1ELb0ELb1ELb1EEENS1_21CollectiveEpilogueFwdINS6_IJS8_S8_S9_EEENS6_IJNS7_ILi1EEESH_SH_EEESB_SD_Li128ELb0ELb1ELb1ELb0EEENS1_19SingleTileSchedulerILb0ELb1ELb1ELi128EEEEEEEEEvNT_6ParamsE,(.L_x_42 - _ZN7cutlass13device_kernelIN5flash19enable_sm80_to_sm89INS1_16FlashAttnFwdSm80INS1_25CollectiveMainloopFwdSm80ILi4ELi1ELb0EN4cute5tupleIJNS5_1CILi128EEENS7_ILi48EEES8_EEELi128ENS_10bfloat16_tEfNS_4arch4Sm80ELb0ELb1ELb0ELb0ELb1ELb0ELb1ELb1EEENS1_21CollectiveEpilogueFwdINS6_IJS8_S8_S9_EEENS6_IJNS7_ILi1EEESH_SH_EEESB_SD_Li128ELb0ELb1ELb1ELb0EEENS1_19SingleTileSchedulerILb0ELb1ELb1ELi128EEEEEEEEEvNT_6ParamsE)
        .other          _ZN7cutlass13device_kernelIN5flash19enable_sm80_to_sm89INS1_16FlashAttnFwdSm80INS1_25CollectiveMainloopFwdSm80ILi4ELi1ELb0EN4cute5tupleIJNS5_1CILi128EEENS7_ILi48EEES8_EEELi128ENS_10bfloat16_tEfNS_4arch4Sm80ELb0ELb1ELb0ELb0ELb1ELb0ELb1ELb1EEENS1_21CollectiveEpilogueFwdINS6_IJS8_S8_S9_EEENS6_IJNS7_ILi1EEESH_SH_EEESB_SD_Li128ELb0ELb1ELb1ELb0EEENS1_19SingleTileSchedulerILb0ELb1ELb1ELi128EEEEEEEEEvNT_6ParamsE,@"STO_CUDA_ENTRY STV_DEFAULT"
_ZN7cutlass13device_kernelIN5flash19enable_sm80_to_sm89INS1_16FlashAttnFwdSm80INS1_25CollectiveMainloopFwdSm80ILi4ELi1ELb0EN4cute5tupleIJNS5_1CILi128EEENS7_ILi48EEES8_EEELi128ENS_10bfloat16_tEfNS_4arch4Sm80ELb0ELb1ELb0ELb0ELb1ELb0ELb1ELb1EEENS1_21CollectiveEpilogueFwdINS6_IJS8_S8_S9_EEENS6_IJNS7_ILi1EEESH_SH_EEESB_SD_Li128ELb0ELb1ELb1ELb0EEENS1_19SingleTileSchedulerILb0ELb1ELb1ELi128EEEEEEEEEvNT_6ParamsE:
[----:B------:R-:W-:Y:S01]  /*0000*/  LDC R1, c[0x0][0x37c] ;  /* 0x0000df00ff017b82 */ /* 0x000fe20000000800 */
[----:B------:R-:W-:Y:S05]  /*0010*/  EXIT ;  /* 0x000000000000794d */ /* 0x000fea0003800000 */
.L_x_18:
        /* <DEDUP_REMOVED lines=14> */
.L_x_42:


//--------------------- .text._ZN7cutlass13device_kernelIN5flash19enable_sm80_to_sm89INS1_16FlashAttnFwdSm80INS1_25CollectiveMainloopFwdSm80ILi8ELi1ELb1EN4cute5tupleIJNS5_1CILi128EEENS7_ILi96EEES8_EEELi128ENS_10bfloat16_tEfNS_4arch4Sm80ELb0ELb1ELb0ELb1ELb1ELb0ELb1ELb1EEENS1_21CollectiveEpilogueFwdINS6_IJS8_S8_S9_EEENS6_IJNS7_ILi1EEESH_SH_EEESB_SD_Li256ELb1ELb1ELb1ELb0EEENS1_36VarlenDynamicPersistentTileSchedulerILi128ELi96ELi256ELi256ELb1ELb1ELb0ELb1ELb0ELb1EEEEEEEEEvNT_6ParamsE --------------------------
	.section	.text._ZN7cutlass13device_kernelIN5flash19enable_sm80_to_sm89INS1_16FlashAttnFwdSm80INS1_25CollectiveMainloopFwdSm80ILi8ELi1ELb1EN4cute5tupleIJNS5_1CILi128EEENS7_ILi96EEES8_EEELi128ENS_10bfloat16_tEfNS_4arch4Sm80ELb0ELb1ELb0ELb1ELb1ELb0ELb1ELb1EEENS1_21CollectiveEpilogueFwdINS6_IJS8_S8_S9_EEENS6_IJNS7_ILi1EEESH_SH_EEESB_SD_Li256ELb1ELb1ELb1ELb0EEENS1_36VarlenDynamicPersistentTileSchedulerILi128ELi96ELi256ELi256ELb1ELb1ELb0ELb1ELb0ELb1EEEEEEEEEvNT_6ParamsE,"ax",@progbits
	.align	128
.text._ZN7cutlass13device_kernelIN5flash19enable_sm80_to_sm89INS1_16FlashAttnFwdSm80INS1_25CollectiveMainloopFwdSm80ILi8ELi1ELb1EN4cute5tupleIJNS5_1CILi128EEENS7_ILi96EEES8_EEELi128ENS_10bfloat16_tEfNS_4arch4Sm80ELb0ELb1ELb0ELb1ELb1ELb0ELb1ELb1EEENS1_21CollectiveEpilogueFwdINS6_IJS8_S8_S9_EEENS6_IJNS7_ILi1EEESH_SH_EEESB_SD_Li256ELb1ELb1ELb1ELb0EEENS1_36VarlenDynamicPersistentTileSchedulerILi128ELi96ELi256ELi256ELb1ELb1ELb0ELb1ELb0ELb1EEEEEEEEEvNT_6ParamsE:
        .type           _ZN7cutlass13device_kernelIN5flash19enable_sm80_to_sm89INS1_16FlashAttnFwdSm80INS1_25CollectiveMainloopFwdSm80ILi8ELi1ELb1EN4cute5tupleIJNS5_1CILi128EEENS7_ILi96EEES8_EEELi128ENS_10bfloat16_tEfNS_4arch4Sm80ELb0ELb1ELb0ELb1ELb1ELb0ELb1ELb1EEENS1_21CollectiveEpilogueFwdINS6_IJS8_S8_S9_EEENS6_IJNS7_ILi1EEESH_SH_EEESB_SD_Li256ELb1ELb1ELb1ELb0EEENS1_36VarlenDynamicPersistentTileSchedulerILi128ELi96ELi256ELi256ELb1ELb1ELb0ELb1ELb0ELb1EEEEEEEEEvNT_6ParamsE,@function
        .size           _ZN7cutlass13device_kernelIN5flash19enable_sm80_to_sm89INS1_16FlashAttnFwdSm80INS1_25CollectiveMainloopFwdSm80ILi8ELi1ELb1EN4cute5tupleIJNS5_1CILi128EEENS7_ILi96EEES8_EEELi128ENS_10bfloat16_tEfNS_4arch4Sm80ELb0ELb1ELb0ELb1ELb1ELb0ELb1ELb1EEENS1_21CollectiveEpilogueFwdINS6_IJS8_S8_S9_EEENS6_IJNS7_ILi1EEESH_SH_EEESB_SD_Li256ELb1ELb1ELb1ELb0EEENS1_36VarlenDynamicPersistentTileSchedulerILi128ELi96ELi256ELi256ELb1ELb1ELb0ELb1ELb0ELb1EEEEEEEEEvNT_6ParamsE,(.L_x_43 - _ZN7cutlass13device_kernelIN5flash19enable_sm80_to_sm89INS1_16FlashAttnFwdSm80INS1_25CollectiveMainloopFwdSm80ILi8ELi1ELb1EN4cute5tupleIJNS5_1CILi128EEENS7_ILi96EEES8_EEELi128ENS_10bfloat16_tEfNS_4arch4Sm80ELb0ELb1ELb0ELb1ELb1ELb0ELb1ELb1EEENS1_21CollectiveEpilogueFwdINS6_IJS8_S8_S9_EEENS6_IJNS7_ILi1EEESH_SH_EEESB_SD_Li256ELb1ELb1ELb1ELb0EEENS1_36VarlenDynamicPersistentTileSchedulerILi128ELi96ELi256ELi256ELb1ELb1ELb0ELb1ELb0ELb1EEEEEEEEEvNT_6ParamsE)
        .other          _ZN7cutlass13device_kernelIN5flash19enable_sm80_to_sm89INS1_16FlashAttnFwdSm80INS1_25CollectiveMainloopFwdSm80ILi8ELi1ELb1EN4cute5tupleIJNS5_1CILi128EEENS7_ILi96EEES8_EEELi128ENS_10bfloat16_tEfNS_4arch4Sm80ELb0ELb1ELb0ELb1ELb1ELb0ELb1ELb1EEENS1_21CollectiveEpilogueFwdINS6_IJS8_S8_S9_EEENS6_IJNS7_ILi1EEESH_SH_EEESB_SD_Li256ELb1ELb1ELb1ELb0EEENS1_36VarlenDynamicPersistentTileSchedulerILi128ELi96ELi256ELi256ELb1ELb1ELb0ELb1ELb0ELb1EEEEEEEEEvNT_6ParamsE,@"STO_CUDA_ENTRY STV_DEFAULT"
_ZN7cutlass13device_kernelIN5flash19enable_sm80_to_sm89INS1_16FlashAttnFwdSm80INS1_25CollectiveMainloopFwdSm80ILi8ELi1ELb1EN4cute5tupleIJNS5_1CILi128EEENS7_ILi96EEES8_EEELi128ENS_10bfloat16_tEfNS_4arch4Sm80ELb0ELb1ELb0ELb1ELb1ELb0ELb1ELb1EEENS1_21CollectiveEpilogueFwdINS6_IJS8_S8_S9_EEENS6_IJNS7_ILi1EEESH_SH_EEESB_SD_Li256ELb1ELb1ELb1ELb0EEENS1_36VarlenDynamicPersistentTileSchedulerILi128ELi96ELi256ELi256ELb1ELb1ELb0ELb1ELb0ELb1EEEEEEEEEvNT_6ParamsE:
[----:B------:R-:W-:Y:S01]  /*0000*/  LDC R1, c[0x0][0x37c] ;  /* 0x0000df00ff017b82 */ /* 0x000fe20000000800 */
[----:B------:R-:W-:Y:S05]  /*0010*/  EXIT ;  /* 0x000000000000794d */ /* 0x000fea0003800000 */
.L_x_19:
        /* <DEDUP_REMOVED lines=14> */
.L_x_43:


//--------------------- .text._ZN7cutlass13device_kernelIN5flash19enable_sm80_to_sm89INS1_16FlashAttnFwdSm80INS1_25CollectiveMainloopFwdSm80ILi8ELi1ELb1EN4cute5tupleIJNS5_1CILi128EEENS7_ILi96EEES8_EEELi128ENS_10bfloat16_tEfNS_4arch4Sm80ELb0ELb1ELb0ELb1ELb1ELb1ELb1ELb1EEENS1_21CollectiveEpilogueFwdINS6_IJS8_S8_S9_EEENS6_IJNS7_ILi1EEESH_SH_EEESB_SD_Li256ELb1ELb1ELb1ELb0EEENS1_36VarlenDynamicPersistentTileSchedulerILi128ELi96ELi256ELi256ELb1ELb1ELb0ELb1ELb0ELb1EEEEEEEEEvNT_6ParamsE --------------------------
	.section	.text._ZN7cutlass13device_kernelIN5flash19enable_sm80_to_sm89INS1_16FlashAttnFwdSm80INS1_25CollectiveMainloopFwdSm80ILi8ELi1ELb1EN4cute5tupleIJNS5_1CILi128EEENS7_ILi96EEES8_EEELi128ENS_10bfloat16_tEfNS_4arch4Sm80ELb0ELb1ELb0ELb1ELb1ELb1ELb1ELb1EEENS1_21CollectiveEpilogueFwdINS6_IJS8_S8_S9_EEENS6_IJNS7_ILi1EEESH_SH_EEESB_SD_Li256ELb1ELb1ELb1ELb0EEENS1_36VarlenDynamicPersistentTileSchedulerILi128ELi96ELi256ELi256ELb1ELb1ELb0ELb1ELb0ELb1EEEEEEEEEvNT_6ParamsE,"ax",@progbits
	.align	128
.text._ZN7cutlass13device_kernelIN5flash19enable_sm80_to_sm89INS1_16FlashAttnFwdSm80INS1_25CollectiveMainloopFwdSm80ILi8ELi1ELb1EN4cute5tupleIJNS5_1CILi128EEENS7_ILi96EEES8_EEELi128ENS_10bfloat16_tEfNS_4arch4Sm80ELb0ELb1ELb0ELb1ELb1ELb1ELb1ELb1EEENS1_21CollectiveEpilogueFwdINS6_IJS8_S8_S9_EEENS6_IJNS7_ILi1EEESH_SH_EEESB_SD_Li256ELb1ELb1ELb1ELb0EEENS1_36VarlenDynamicPersistentTileSchedulerILi128ELi96ELi256ELi256ELb1ELb1ELb0ELb1ELb0ELb1EEEEEEEEEvNT_6ParamsE:
        .type           _ZN7cutlass13device_kernelIN5flash19enable_sm80_to_sm89INS1_16FlashAttnFwdSm80INS1_25CollectiveMainloopFwdSm80ILi8ELi1ELb1EN4cute5tupleIJNS5_1CILi128EEENS7_ILi96EEES8_EEELi128ENS_10bfloat16_tEfNS_4arch4Sm80ELb0ELb1ELb0ELb1ELb1ELb1ELb1ELb1EEENS1_21CollectiveEpilogueFwdINS6_IJS8_S8_S9_EEENS6_IJNS7_ILi1EEESH_SH_EEESB_SD_Li256ELb1ELb1ELb1ELb0EEENS1_36VarlenDynamicPersistentTileSchedulerILi128ELi96ELi256ELi256ELb1ELb1ELb0ELb1ELb0ELb1EEEEEEEEEvNT_6ParamsE,@function
        .size           _ZN7cutlass13device_kernelIN5flash19enable_sm80_to_sm89INS1_16FlashAttnFwdSm80INS1_25CollectiveMainloopFwdSm80ILi8ELi1ELb1EN4cute5tupleIJNS5_1CILi128EEENS7_ILi96EEES8_EEELi128ENS_10bfloat16_tEfNS_4arch4Sm80ELb0ELb1ELb0ELb1ELb1ELb1ELb1ELb1EEENS1_21CollectiveEpilogueFwdINS6_IJS8_S8_S9_EEENS6_IJNS7_ILi1EEESH_SH_EEESB_SD_Li256ELb1ELb1ELb1ELb0EEENS1_36VarlenDynamicPersistentTileSchedulerILi128ELi96ELi256ELi256ELb1ELb1ELb0ELb1ELb0ELb1EEEEEEEEEvNT_6ParamsE,(.L_x_44 - _ZN7cutlass13device_kernelIN5flash19enable_sm80_to_sm89INS1_16FlashAttnFwdSm80INS1_25CollectiveMainloopFwdSm80ILi8ELi1ELb1EN4cute5tupleIJNS5_1CILi128EEENS7_ILi96EEES8_EEELi128ENS_10bfloat16_tEfNS_4arch4Sm80ELb0ELb1ELb0ELb1ELb1ELb1ELb1ELb1EEENS1_21CollectiveEpilogueFwdINS6_IJS8_S8_S9_EEENS6_IJNS7_ILi1EEESH_SH_EEESB_SD_Li256ELb1ELb1ELb1ELb0EEENS1_36VarlenDynamicPersistentTileSchedulerILi128ELi96ELi256ELi256ELb1ELb1ELb0ELb1ELb0ELb1EEEEEEEEEvNT_6ParamsE)
        .other          _ZN7cutlass13device_kernelIN5flash19enable_sm80_to_sm89INS1_16FlashAttnFwdSm80INS1_25CollectiveMainloopFwdSm80ILi8ELi1ELb1EN4cute5tupleIJNS5_1CILi128EEENS7_ILi96EEES8_EEELi128ENS_10bfloat16_tEfNS_4arch4Sm80ELb0ELb1ELb0ELb1ELb1ELb1ELb1ELb1EEENS1_21CollectiveEpilogueFwdINS6_IJS8_S8_S9_EEENS6_IJNS7_ILi1EEESH_SH_EEESB_SD_Li256ELb1ELb1ELb1ELb0EEENS1_36VarlenDynamicPersistentTileSchedulerILi128ELi96ELi256ELi256ELb1ELb1ELb0ELb1ELb0ELb1EEEEEEEEEvNT_6ParamsE,@"STO_CUDA_ENTRY STV_DEFAULT"
_ZN7cutlass13device_kernelIN5flash19enable_sm80_to_sm89INS1_16FlashAttnFwdSm80INS1_25CollectiveMainloopFwdSm80ILi8ELi1ELb1EN4cute5tupleIJNS5_1CILi128EEENS7_ILi96EEES8_EEELi128ENS_10bfloat16_tEfNS_4arch4Sm80ELb0ELb1ELb0ELb1ELb1ELb1ELb1ELb1EEENS1_21CollectiveEpilogueFwdINS6_IJS8_S8_S9_EEENS6_IJNS7_ILi1EEESH_SH_EEESB_SD_Li256ELb1ELb1ELb1ELb0EEENS1_36VarlenDynamicPersistentTileSchedulerILi128ELi96ELi256ELi256ELb1ELb1ELb0ELb1ELb0ELb1EEEEEEEEEvNT_6ParamsE:
[----:B------:R-:W-:Y:S01]  /*0000*/  LDC R1, c[0x0][0x37c] ;  /* 0x0000df00ff017b82 */ /* 0x000fe20000000800 */
[----:B------:R-:W-:Y:S05]  /*0010*/  EXIT ;  /* 0x000000000000794d */ /* 0x000fea0003800000 */
.L_x_20:
        /* <DEDUP_REMOVED lines=14> */
.L_x_44:


//--------------------- .text._ZN7cutlass13device_kernelIN5flash19enable_sm80_to_sm89INS1_16FlashAttnFwdSm80INS1_25CollectiveMainloopFwdSm80ILi4ELi1ELb0EN4cute5tupleIJNS5_1CILi128EEENS7_ILi64EEES8_EEELi128ENS_10bfloat16_tEfNS_4arch4Sm80ELb1ELb0ELb0ELb0ELb1ELb0ELb1ELb1EEENS1_21CollectiveEpilogueFwdINS6_IJS8_S8_S9_EEENS6_IJNS7_ILi1EEESH_SH_EEESB_SD_Li128ELb0ELb1ELb1ELb0EEENS1_30DynamicPersistentTileSchedulerILi128ELi128ELb1ELb1ELb0EEEEEEEEEvNT_6ParamsE --------------------------
	.section	.text._ZN7cutlass13device_kernelIN5flash19enable_sm80_to_sm89INS1_16FlashAttnFwdSm80INS1_25CollectiveMainloopFwdSm80ILi4ELi1ELb0EN4cute5tupleIJNS5_1CILi128EEENS7_ILi64EEES8_EEELi128ENS_10bfloat16_tEfNS_4arch4Sm80ELb1ELb0ELb0ELb0ELb1ELb0ELb1ELb1EEENS1_21CollectiveEpilogueFwdINS6_IJS8_S8_S9_EEENS6_IJNS7_ILi1EEESH_SH_EEESB_SD_Li128ELb0ELb1ELb1ELb0EEENS1_30DynamicPersistentTileSchedulerILi128ELi128ELb1ELb1ELb0EEEEEEEEEvNT_6ParamsE,"ax",@progbits
	.align	128
.text._ZN7cutlass13device_kernelIN5flash19enable_sm80_to_sm89INS1_16FlashAttnFwdSm80INS1_25CollectiveMainloopFwdSm80ILi4ELi1ELb0EN4cute5tupleIJNS5_1CILi128EEENS7_ILi64EEES8_EEELi128ENS_10bfloat16_tEfNS_4arch4Sm80ELb1ELb0ELb0ELb0ELb1ELb0ELb1ELb1EEENS1_21CollectiveEpilogueFwdINS6_IJS8_S8_S9_EEENS6_IJNS7_ILi1EEESH_SH_EEESB_SD_Li128ELb0ELb1ELb1ELb0EEENS1_30DynamicPersistentTileSchedulerILi128ELi128ELb1ELb1ELb0EEEEEEEEEvNT_6ParamsE:
        .type           _ZN7cutlass13device_kernelIN5flash19enable_sm80_to_sm89INS1_16FlashAttnFwdSm80INS1_25CollectiveMainloopFwdSm80ILi4ELi1ELb0EN4cute5tupleIJNS5_1CILi128EEENS7_ILi64EEES8_EEELi128ENS_10bfloat16_tEfNS_4arch4Sm80ELb1ELb0ELb0ELb0ELb1ELb0ELb1ELb1EEENS1_21CollectiveEpilogueFwdINS6_IJS8_S8_S9_EEENS6_IJNS7_ILi1EEESH_SH_EEESB_SD_Li128ELb0ELb1ELb1ELb0EEENS1_30DynamicPersistentTileSchedulerILi128ELi128ELb1ELb1ELb0EEEEEEEEEvNT_6ParamsE,@function
        .size           _ZN7cutlass13device_kernelIN5flash19enable_sm80_to_sm89INS1_16FlashAttnFwdSm80INS1_25CollectiveMainloopFwdSm80ILi4ELi1ELb0EN4cute5tupleIJNS5_1CILi128EEENS7_ILi64EEES8_EEELi128ENS_10bfloat16_tEfNS_4arch4Sm80ELb1ELb0ELb0ELb0ELb1ELb0ELb1ELb1EEENS1_21CollectiveEpilogueFwdINS6_IJS8_S8_S9_EEENS6_IJNS7_ILi1EEESH_SH_EEESB_SD_Li128ELb0ELb1ELb1ELb0EEENS1_30DynamicPersistentTileSchedulerILi128ELi128ELb1ELb1ELb0EEEEEEEEEvNT_6ParamsE,(.L_x_45 - _ZN7cutlass13device_kernelIN5flash19enable_sm80_to_sm89INS1_16FlashAttnFwdSm80INS1_25CollectiveMainloopFwdSm80ILi4ELi1ELb0EN4cute5tupleIJNS5_1CILi128EEENS7_ILi64EEES8_EEELi128ENS_10bfloat16_tEfNS_4arch4Sm80ELb1ELb0ELb0ELb0ELb1ELb0ELb1ELb1EEENS1_21CollectiveEpilogueFwdINS6_IJS8_S8_S9_EEENS6_IJNS7_ILi1EEESH_SH_EEESB_SD_Li128ELb0ELb1ELb1ELb0EEENS1_30DynamicPersistentTileSchedulerILi128ELi128ELb1ELb1ELb0EEEEEEEEEvNT_6ParamsE)
        .other          _ZN7cutlass13device_kernelIN5flash19enable_sm80_to_sm89INS1_16FlashAttnFwdSm80INS1_25CollectiveMainloopFwdSm80ILi4ELi1ELb0EN4cute5tupleIJNS5_1CILi128EEENS7_ILi64EEES8_EEELi128ENS_10bfloat16_tEfNS_4arch4Sm80ELb1ELb0ELb0ELb0ELb1ELb0ELb1ELb1EEENS1_21CollectiveEpilogueFwdINS6_IJS8_S8_S9_EEENS6_IJNS7_ILi1EEESH_SH_EEESB_SD_Li128ELb0ELb1ELb1ELb0EEENS1_30DynamicPersistentTileSchedulerILi128ELi128ELb1ELb1ELb0EEEEEEEEEvNT_6ParamsE,@"STO_CUDA_ENTRY STV_DEFAULT"
_ZN7cutlass13device_kernelIN5flash19enable_sm80_to_sm89INS1_16FlashAttnFwdSm80INS1_25CollectiveMainloopFwdSm80ILi4ELi1ELb0EN4cute5tupleIJNS5_1CILi128EEENS7_ILi64EEES8_EEELi128ENS_10bfloat16_tEfNS_4arch4Sm80ELb1ELb0ELb0ELb0ELb1ELb0ELb1ELb1EEENS1_21CollectiveEpilogueFwdINS6_IJS8_S8_S9_EEENS6_IJNS7_ILi1EEESH_SH_EEESB_SD_Li128ELb0ELb1ELb1ELb0EEENS1_30DynamicPersistentTileSchedulerILi128ELi128ELb1ELb1ELb0EEEEEEEEEvNT_6ParamsE:
[----:B------:R-:W-:Y:S01]  /*0000*/  LDC R1, c[0x0][0x37c] ;  /* 0x0000df00ff017b82 */ /* 0x000fe20000000800 */
[----:B------:R-:W-:Y:S05]  /*0010*/  EXIT ;  /* 0x000000000000794d */ /* 0x000fea0003800000 */
.L_x_21:
        /* <DEDUP_REMOVED lines=14> */
.L_x_45:


//--------------------- .text._ZN7cutlass13device_kernelIN5flash19enable_sm80_to_sm89INS1_16FlashAttnFwdSm80INS1_25CollectiveMainloopFwdSm80ILi8ELi1ELb1EN4cute5tupleIJNS5_1CILi128EEENS7_ILi112EEES8_EEELi128ENS_10bfloat16_tEfNS_4arch4Sm80ELb1ELb0ELb0ELb1ELb1ELb0ELb1ELb1EEENS1_21CollectiveEpilogueFwdINS6_IJS8_S8_S9_EEENS6_IJNS7_ILi1EEESH_SH_EEESB_SD_Li256ELb1ELb1ELb1ELb0EEENS1_36VarlenDynamicPersistentTileSchedulerILi128ELi112ELi256ELi256ELb1ELb1ELb0ELb1ELb1ELb1EEEEEEEEEvNT_6ParamsE --------------------------
	.section	.text._ZN7cutlass13device_kernelIN5flash19enable_sm80_to_sm89INS1_16FlashAttnFwdSm80INS1_25CollectiveMainloopFwdSm80ILi8ELi1ELb1EN4cute5tupleIJNS5_1CILi128EEENS7_ILi112EEES8_EEELi128ENS_10bfloat16_tEfNS_4arch4Sm80ELb1ELb0ELb0ELb1ELb1ELb0ELb1ELb1EEENS1_21CollectiveEpilogueFwdINS6_IJS8_S8_S9_EEENS6_IJNS7_ILi1EEESH_SH_EEESB_SD_Li256ELb1ELb1ELb1ELb0EEENS1_36VarlenDynamicPersistentTileSchedulerILi128ELi112ELi256ELi256ELb1ELb1ELb0ELb1ELb1ELb1EEEEEEEEEvNT_6ParamsE,"ax",@progbits
	.align	128
.text._ZN7cutlass13device_kernelIN5flash19enable_sm80_to_sm89INS1_16FlashAttnFwdSm80INS1_25CollectiveMainloopFwdSm80ILi8ELi1ELb1EN4cute5tupleIJNS5_1CILi128EEENS7_ILi112EEES8_EEELi128ENS_10bfloat16_tEfNS_4arch4Sm80ELb1ELb0ELb0ELb1ELb1ELb0ELb1ELb1EEENS1_21CollectiveEpilogueFwdINS6_IJS8_S8_S9_EEENS6_IJNS7_ILi1EEESH_SH_EEESB_SD_Li256ELb1ELb1ELb1ELb0EEENS1_36VarlenDynamicPersistentTileSchedulerILi128ELi112ELi256ELi256ELb1ELb1ELb0ELb1ELb1ELb1EEEEEEEEEvNT_6ParamsE:
        .type           _ZN7cutlass13device_kernelIN5flash19enable_sm80_to_sm89INS1_16FlashAttnFwdSm80INS1_25CollectiveMainloopFwdSm80ILi8ELi1ELb1EN4cute5tupleIJNS5_1CILi128EEENS7_ILi112EEES8_EEELi128ENS_10bfloat16_tEfNS_4arch4Sm80ELb1ELb0ELb0ELb1ELb1ELb0ELb1ELb1EEENS1_21CollectiveEpilogueFwdINS6_IJS8_S8_S9_EEENS6_IJNS7_ILi1EEESH_SH_EEESB_SD_Li256ELb1ELb1ELb1ELb0EEENS1_36VarlenDynamicPersistentTileSchedulerILi128ELi112ELi256ELi256ELb1ELb1ELb0ELb1ELb1ELb1EEEEEEEEEvNT_6ParamsE,@function
        .size           _ZN7cutlass13device_kernelIN5flash19enable_sm80_to_sm89INS1_16FlashAttnFwdSm80INS1_25CollectiveMainloopFwdSm80ILi8ELi1ELb1EN4cute5tupleIJNS5_1CILi128EEENS7_ILi112EEES8_EEELi128ENS_10bfloat16_tEfNS_4arch4Sm80ELb1ELb0ELb0ELb1ELb1ELb0ELb1ELb1EEENS1_21CollectiveEpilogueFwdINS6_IJS8_S8_S9_EEENS6_IJNS7_ILi1EEESH_SH_EEESB_SD_Li256ELb1ELb1ELb1ELb0EEENS1_36VarlenDynamicPersistentTileSchedulerILi128ELi112ELi256ELi256ELb1ELb1ELb0ELb1ELb1ELb1EEEEEEEEEvNT_6ParamsE,(.L_x_46 - _ZN7cutlass13device_kernelIN5flash19enable_sm80_to_sm89INS1_16FlashAttnFwdSm80INS1_25CollectiveMainloopFwdSm80ILi8ELi1ELb1EN4cute5tupleIJNS5_1CILi128EEENS7_ILi112EEES8_EEELi128ENS_10bfloat16_tEfNS_4arch4Sm80ELb1ELb0ELb0ELb1ELb1ELb0ELb1ELb1EEENS1_21CollectiveEpilogueFwdINS6_IJS8_S8_S9_EEENS6_IJNS7_ILi1EEESH_SH_EEESB_SD_Li256ELb1ELb1ELb1ELb0EEENS1_36VarlenDynamicPersistentTileSchedulerILi128ELi112ELi256ELi256ELb1ELb1ELb0ELb1ELb1ELb1EEEEEEEEEvNT_6ParamsE)
        .other          _ZN7cutlass13device_kernelIN5flash19enable_sm80_to_sm89INS1_16FlashAttnFwdSm80INS1_25CollectiveMainloopFwdSm80ILi8ELi1ELb1EN4cute5tupleIJNS5_1CILi128EEENS7_ILi112EEES8_EEELi128ENS_10bfloat16_tEfNS_4arch4Sm80ELb1ELb0ELb0ELb1ELb1ELb0ELb1ELb1EEENS1_21CollectiveEpilogueFwdINS6_IJS8_S8_S9_EEENS6_IJNS7_ILi1EEESH_SH_EEESB_SD_Li256ELb1ELb1ELb1ELb0EEENS1_36VarlenDynamicPersistentTileSchedulerILi128ELi112ELi256ELi256ELb1ELb1ELb0ELb1ELb1ELb1EEEEEEEEEvNT_6ParamsE,@"STO_CUDA_ENTRY STV_DEFAULT"
_ZN7cutlass13device_kernelIN5flash19enable_sm80_to_sm89INS1_16FlashAttnFwdSm80INS1_25CollectiveMainloopFwdSm80ILi8ELi1ELb1EN4cute5tupleIJNS5_1CILi128EEENS7_ILi112EEES8_EEELi128ENS_10bfloat16_tEfNS_4arch4Sm80ELb1ELb0ELb0ELb1ELb1ELb0ELb1ELb1EEENS1_21CollectiveEpilogueFwdINS6_IJS8_S8_S9_EEENS6_IJNS7_ILi1EEESH_SH_EEESB_SD_Li256ELb1ELb1ELb1ELb0EEENS1_36VarlenDynamicPersistentTileSchedulerILi128ELi112ELi256ELi256ELb1ELb1ELb0ELb1ELb1ELb1EEEEEEEEEvNT_6ParamsE:
[----:B------:R-:W-:Y:S01]  /*0000*/  LDC R1, c[0x0][0x37c] ;  /* 0x0000df00ff017b82 */ /* 0x000fe20000000800 */
[----:B------:R-:W-:Y:S05]  /*0010*/  EXIT ;  /* 0x000000000000794d */ /* 0x000fea0003800000 */
.L_x_22:
        /* <DEDUP_REMOVED lines=14> */
.L_x_46:


//--------------------- .text._ZN7cutlass13device_kernelIN5flash19enable_sm80_to_sm89INS1_16FlashAttnFwdSm80INS1_25CollectiveMainloopFwdSm80ILi8ELi1ELb1EN4cute5tupleIJNS5_1CILi128EEENS7_ILi112EEES8_EEELi128ENS_10bfloat16_tEfNS_4arch4Sm80ELb1ELb0ELb0ELb1ELb1ELb1ELb1ELb1EEENS1_21CollectiveEpilogueFwdINS6_IJS8_S8_S9_EEENS6_IJNS7_ILi1EEESH_SH_EEESB_SD_Li256ELb1ELb1ELb1ELb0EEENS1_36VarlenDynamicPersistentTileSchedulerILi128ELi112ELi256ELi256ELb1ELb1ELb0ELb1ELb1ELb1EEEEEEEEEvNT_6ParamsE --------------------------
	.section	.text._ZN7cutlass13device_kernelIN5flash19enable_sm80_to_sm89INS1_16FlashAttnFwdSm80INS1_25CollectiveMainloopFwdSm80ILi8ELi1ELb1EN4cute5tupleIJNS5_1CILi128EEENS7_ILi112EEES8_EEELi128ENS_10bfloat16_tEfNS_4arch4Sm80ELb1ELb0ELb0ELb1ELb1ELb1ELb1ELb1EEENS1_21CollectiveEpilogueFwdINS6_IJS8_S8_S9_EEENS6_IJNS7_ILi1EEESH_SH_EEESB_SD_Li256ELb1ELb1ELb1ELb0EEENS1_36VarlenDynamicPersistentTileSchedulerILi128ELi112ELi256ELi256ELb1ELb1ELb0ELb1ELb1ELb1EEEEEEEEEvNT_6ParamsE,"ax",@progbits
	.align	128
.text._ZN7cutlass13device_kernelIN5flash19enable_sm80_to_sm89INS1_16FlashAttnFwdSm80INS1_25CollectiveMainloopFwdSm80ILi8ELi1ELb1EN4cute5tupleIJNS5_1CILi128EEENS7_ILi112EEES8_EEELi128ENS_10bfloat16_tEfNS_4arch4Sm80ELb1ELb0ELb0ELb1ELb1ELb1ELb1ELb1EEENS1_21CollectiveEpilogueFwdINS6_IJS8_S8_S9_EEENS6_IJNS7_ILi1EEESH_SH_EEESB_SD_Li256ELb1ELb1ELb1ELb0EEENS1_36VarlenDynamicPersistentTileSchedulerILi128ELi112ELi256ELi256ELb1ELb1ELb0ELb1ELb1ELb1EEEEEEEEEvNT_6ParamsE:
        .type           _ZN7cutlass13device_kernelIN5flash19enable_sm80_to_sm89INS1_16FlashAttnFwdSm80INS1_25CollectiveMainloopFwdSm80ILi8ELi1ELb1EN4cute5tupleIJNS5_1CILi128EEENS7_ILi112EEES8_EEELi128ENS_10bfloat16_tEfNS_4arch4Sm80ELb1ELb0ELb0ELb1ELb1ELb1ELb1ELb1EEENS1_21CollectiveEpilogueFwdINS6_IJS8_S8_S9_EEENS6_IJNS7_ILi1EEESH_SH_EEESB_SD_Li256ELb1ELb1ELb1ELb0EEENS1_36VarlenDynamicPersistentTileSchedulerILi128ELi112ELi256ELi256ELb1ELb1ELb0ELb1ELb1ELb1EEEEEEEEEvNT_6ParamsE,@function
        .size           _ZN7cutlass13device_kernelIN5flash19enable_sm80_to_sm89INS1_16FlashAttnFwdSm80INS1_25CollectiveMainloopFwdSm80ILi8ELi1ELb1EN4cute5tupleIJNS5_1CILi128EEENS7_ILi112EEES8_EEELi128ENS_10bfloat16_tEfNS_4arch4Sm80ELb1ELb0ELb0ELb1ELb1ELb1ELb1ELb1EEENS1_21CollectiveEpilogueFwdINS6_IJS8_S8_S9_EEENS6_IJNS7_ILi1EEESH_SH_EEESB_SD_Li256ELb1ELb1ELb1ELb0EEENS1_36VarlenDynamicPersistentTileSchedulerILi128ELi112ELi256ELi256ELb1ELb1ELb0ELb1ELb1ELb1EEEEEEEEEvNT_6ParamsE,(.L_x_47 - _ZN7cutlass13device_kernelIN5flash19enable_sm80_to_sm89INS1_16FlashAttnFwdSm80INS1_25CollectiveMainloopFwdSm80ILi8ELi1ELb1EN4cute5tupleIJNS5_1CILi128EEENS7_ILi112EEES8_EEELi128ENS_10bfloat16_tEfNS_4arch4Sm80ELb1ELb0ELb0ELb1ELb1ELb1ELb1ELb1EEENS1_21CollectiveEpilogueFwdINS6_IJS8_S8_S9_EEENS6_IJNS7_ILi1EEESH_SH_EEESB_SD_Li256ELb1ELb1ELb1ELb0EEENS1_36VarlenDynamicPersistentTileSchedulerILi128ELi112ELi256ELi256ELb1ELb1ELb0ELb1ELb1ELb1EEEEEEEEEvNT_6ParamsE)
        .other          _ZN7cutlass13device_kernelIN5flash19enable_sm80_to_sm89INS1_16FlashAttnFwdSm80INS1_25CollectiveMainloopFwdSm80ILi8ELi1ELb1EN4cute5tupleIJNS5_1CILi128EEENS7_ILi112EEES8_EEELi128ENS_10bfloat16_tEfNS_4arch4Sm80ELb1ELb0ELb0ELb1ELb1ELb1ELb1ELb1EEENS1_21CollectiveEpilogueFwdINS6_IJS8_S8_S9_EEENS6_IJNS7_ILi1EEESH_SH_EEESB_SD_Li256ELb1ELb1ELb1ELb0EEENS1_36VarlenDynamicPersistentTileSchedulerILi128ELi112ELi256ELi256ELb1ELb1ELb0ELb1ELb1ELb1EEEEEEEEEvNT_6ParamsE,@"STO_CUDA_ENTRY STV_DEFAULT"
_ZN7cutlass13device_kernelIN5flash19enable_sm80_to_sm89INS1_16FlashAttnFwdSm80INS1_25CollectiveMainloopFwdSm80ILi8ELi1ELb1EN4cute5tupleIJNS5_1CILi128EEENS7_ILi112EEES8_EEELi128ENS_10bfloat16_tEfNS_4arch4Sm80ELb1ELb0ELb0ELb1ELb1ELb1ELb1ELb1EEENS1_21CollectiveEpilogueFwdINS6_IJS8_S8_S9_EEENS6_IJNS7_ILi1EEESH_SH_EEESB_SD_Li256ELb1ELb1ELb1ELb0EEENS1_36VarlenDynamicPersistentTileSchedulerILi128ELi112ELi256ELi256ELb1ELb1ELb0ELb1ELb1ELb1EEEEEEEEEvNT_6ParamsE:
[----:B------:R-:W-:Y:S01]  /*0000*/  LDC R1, c[0x0][0x37c] ;  /* 0x0000df00ff017b82 */ /* 0x000fe20000000800 */
[----:B------:R-:W-:Y:S05]  /*0010*/  EXIT ;  /* 0x000000000000794d */ /* 0x000fea0003800000 */
.L_x_23:
        /* <DEDUP_REMOVED lines=14> */
.L_x_47:


//--------------------- .nv.shared.reserved.0     --------------------------
	.section	.nv.shared.reserved.0,"aw",@nobits
	.weak		__nv_reservedSMEM_offset_0_alias
	.size		__nv_reservedSMEM_offset_0_alias, 0, 64
	.other		__nv_reservedSMEM_offset_0_alias,@"STO_CUDA_RESERVED_SHARED STV_DEFAULT"
__nv_reservedSMEM_offset_0_alias:
	.zero		0
	.zero		64


//--------------------- .nv.global                --------------------------
	.section	.nv.global,"aw",@nobits
.nv.global:
	.type		_ZN89_INTERNAL_a6ef3756_53_flash_fwd_hdim128_bf16_paged_split_softcapall_sm80_cu_f3e6f9ee_28854cute1_E,@object
	.size		_ZN89_INTERNAL_a6ef3756_53_flash_fwd_hdim128_bf16_paged_split_softcapall_sm80_cu_f3e6f9ee_28854cute1_E,(_ZN89_INTERNAL_a6ef3756_53_flash_fwd_hdim128_bf16_paged_split_softcapall_sm80_cu_f3e6f9ee_28854cuda3std3__45__cpo6cbeginE - _ZN89_INTERNAL_a6ef3756_53_flash_fwd_hdim128_bf16_paged_split_softcapall_sm80_cu_f3e6f9ee_28854cute1_E)
_ZN89_INTERNAL_a6ef3756_53_flash_fwd_hdim128_bf16_paged_split_softcapall_sm80_cu_f3e6f9ee_28854cute1_E:
	.zero		1
	.type		_ZN89_INTERNAL_a6ef3756_53_flash_fwd_hdim128_bf16_paged_split_softcapall_sm80_cu_f3e6f9ee_28854cuda3std3__45__cpo6cbeginE,@object
	.size		_ZN89_INTERNAL_a6ef3756_53_flash_fwd_hdim128_bf16_paged_split_softcapall_sm80_cu_f3e6f9ee_28854cuda3std3__45__cpo6cbeginE,(_ZN89_INTERNAL_a6ef3756_53_flash_fwd_hdim128_bf16_paged_split_softcapall_sm80_cu_f3e6f9ee_28854cuda3std3__48in_placeE - _ZN89_INTERNAL_a6ef3756_53_flash_fwd_hdim128_bf16_paged_split_softcapall_sm80_cu_f3e6f9ee_28854cuda3std3__45__cpo6cbeginE)
_ZN89_INTERNAL_a6ef3756_53_flash_fwd_hdim128_bf16_paged_split_softcapall_sm80_cu_f3e6f9ee_28854cuda3std3__45__cpo6cbeginE:
	.zero		1
	.type		_ZN89_INTERNAL_a6ef3756_53_flash_fwd_hdim128_bf16_paged_split_softcapall_sm80_cu_f3e6f9ee_28854cuda3std3__48in_placeE,@object
	.size		_ZN89_INTERNAL_a6ef3756_53_flash_fwd_hdim128_bf16_paged_split_softcapall_sm80_cu_f3e6f9ee_28854cuda3std3__48in_placeE,(_ZN89_INTERNAL_a6ef3756_53_flash_fwd_hdim128_bf16_paged_split_softcapall_sm80_cu_f3e6f9ee_28854cuda3std6ranges3__45__cpo9iter_moveE - _ZN89_INTERNAL_a6ef3756_53_flash_fwd_hdim128_bf16_paged_split_softcapall_sm80_cu_f3e6f9ee_28854cuda3std3__48in_placeE)
_ZN89_INTERNAL_a6ef3756_53_flash_fwd_hdim128_bf16_paged_split_softcapall_sm80_cu_f3e6f9ee_28854cuda3std3__48in_placeE:
	.zero		1
	.type		_ZN89_INTERNAL_a6ef3756_53_flash_fwd_hdim128_bf16_paged_split_softcapall_sm80_cu_f3e6f9ee_28854cuda3std6ranges3__45__cpo9iter_moveE,@object
	.size		_ZN89_INTERNAL_a6ef3756_53_flash_fwd_hdim128_bf16_paged_split_softcapall_sm80_cu_f3e6f9ee_28854cuda3std6ranges3__45__cpo9iter_moveE,(_ZN89_INTERNAL_a6ef3756_53_flash_fwd_hdim128_bf16_paged_split_softcapall_sm80_cu_f3e6f9ee_28854cuda3std3__45__cpo5beginE - _ZN89_INTERNAL_a6ef3756_53_flash_fwd_hdim128_bf16_paged_split_softcapall_sm80_cu_f3e6f9ee_28854cuda3std6ranges3__45__cpo9iter_moveE)
_ZN89_INTERNAL_a6ef3756_53_flash_fwd_hdim128_bf16_paged_split_softcapall_sm80_cu_f3e6f9ee_28854cuda3std6ranges3__45__cpo9iter_moveE:
	.zero		1
	.type		_ZN89_INTERNAL_a6ef3756_53_flash_fwd_hdim128_bf16_paged_split_softcapall_sm80_cu_f3e6f9ee_28854cuda3std3__45__cpo5beginE,@object
	.size		_ZN89_INTERNAL_a6ef3756_53_flash_fwd_hdim128_bf16_paged_split_softcapall_sm80_cu_f3e6f9ee_28854cuda3std3__45__cpo5beginE,(_ZN89_INTERNAL_a6ef3756_53_flash_fwd_hdim128_bf16_paged_split_softcapall_sm80_cu_f3e6f9ee_28854cuda3std3__491_GLOBAL__N__a6ef3756_53_flash_fwd_hdim128_bf16_paged_split_softcapall_sm80_cu_f3e6f9ee_28856ignoreE - _ZN89_INTERNAL_a6ef3756_53_flash_fwd_hdim128_bf16_paged_split_softcapall_sm80_cu_f3e6f9ee_28854cuda3std3__45__cpo5beginE)
_ZN89_INTERNAL_a6ef3756_53_flash_fwd_hdim128_bf16_paged_split_softcapall_sm80_cu_f3e6f9ee_28854cuda3std3__45__cpo5beginE:
	.zero		1
	.type		_ZN89_INTERNAL_a6ef3756_53_flash_fwd_hdim128_bf16_paged_split_softcapall_sm80_cu_f3e6f9ee_28854cuda3std3__491_GLOBAL__N__a6ef3756_53_flash_fwd_hdim128_bf16_paged_split_softcapall_sm80_cu_f3e6f9ee_28856ignoreE,@object
	.size		_ZN89_INTERNAL_a6ef3756_53_flash_fwd_hdim128_bf16_paged_split_softcapall_sm80_cu_f3e6f9ee_28854cuda3std3__491_GLOBAL__N__a6ef3756_53_flash_fwd_hdim128_bf16_paged_split_softcapall_sm80_cu_f3e6f9ee_28856ignoreE,(_ZN89_INTERNAL_a6ef3756_53_flash_fwd_hdim128_bf16_paged_split_softcapall_sm80_cu_f3e6f9ee_28854cute7productE - _ZN89_INTERNAL_a6ef3756_53_flash_fwd_hdim128_bf16_paged_split_softcapall_sm80_cu_f3e6f9ee_28854cuda3std3__491_GLOBAL__N__a6ef3756_53_flash_fwd_hdim128_bf16_paged_split_softcapall_sm80_cu_f3e6f9ee_28856ignoreE)
_ZN89_INTERNAL_a6ef3756_53_flash_fwd_hdim128_bf16_paged_split_softcapall_sm80_cu_f3e6f9ee_28854cuda3std3__491_GLOBAL__N__a6ef3756_53_flash_fwd_hdim128_bf16_paged_split_softcapall_sm80_cu_f3e6f9ee_28856ignoreE:
	.zero		1
	.type		_ZN89_INTERNAL_a6ef3756_53_flash_fwd_hdim128_bf16_paged_split_softcapall_sm80_cu_f3e6f9ee_28854cute7productE,@object
	.size		_ZN89_INTERNAL_a6ef3756_53_flash_fwd_hdim128_bf16_paged_split_softcapall_sm80_cu_f3e6f9ee_28854cute7productE,(_ZN89_INTERNAL_a6ef3756_53_flash_fwd_hdim128_bf16_paged_split_softcapall_sm80_cu_f3e6f9ee_28854cuda3std3__45__cpo3endE - _ZN89_INTERNAL_a6ef3756_53_flash_fwd_hdim128_bf16_paged_split_softcapall_sm80_cu_f3e6f9ee_28854cute7productE)
_ZN89_INTERNAL_a6ef3756_53_flash_fwd_hdim128_bf16_paged_split_softcapall_sm80_cu_f3e6f9ee_28854cute7productE:
	.zero		1
	.type		_ZN89_INTERNAL_a6ef3756_53_flash_fwd_hdim128_bf16_paged_split_softcapall_sm80_cu_f3e6f9ee_28854cuda3std3__45__cpo3endE,@object
	.size		_ZN89_INTERNAL_a6ef3756_53_flash_fwd_hdim128_bf16_paged_split_softcapall_sm80_cu_f3e6f9ee_28854cuda3std3__45__cpo3endE,(_ZN89_INTERNAL_a6ef3756_53_flash_fwd_hdim128_bf16_paged_split_softcapall_sm80_cu_f3e6f9ee_28854cuda3std3__419piecewise_constructE - _ZN89_INTERNAL_a6ef3756_53_flash_fwd_hdim128_bf16_paged_split_softcapall_sm80_cu_f3e6f9ee_28854cuda3std3__45__cpo3endE)
_ZN89_INTERNAL_a6ef3756_53_flash_fwd_hdim128_bf16_paged_split_softcapall_sm80_cu_f3e6f9ee_28854cuda3std3__45__cpo3endE:
	.zero		1
	.type		_ZN89_INTERNAL_a6ef3756_53_flash_fwd_hdim128_bf16_paged_split_softcapall_sm80_cu_f3e6f9ee_28854cuda3std3__419piecewise_constructE,@object
	.size		_ZN89_INTERNAL_a6ef3756_53_flash_fwd_hdim128_bf16_paged_split_softcapall_sm80_cu_f3e6f9ee_28854cuda3std3__419piecewise_constructE,(_ZN89_INTERNAL_a6ef3756_53_flash_fwd_hdim128_bf16_paged_split_softcapall_sm80_cu_f3e6f9ee_28854cuda3std3__45__cpo4cendE - _ZN89_INTERNAL_a6ef3756_53_flash_fwd_hdim128_bf16_paged_split_softcapall_sm80_cu_f3e6f9ee_28854cuda3std3__419piecewise_constructE)
_ZN89_INTERNAL_a6ef3756_53_flash_fwd_hdim128_bf16_paged_split_softcapall_sm80_cu_f3e6f9ee_28854cuda3std3__419piecewise_constructE:
	.zero		1
	.type		_ZN89_INTERNAL_a6ef3756_53_flash_fwd_hdim128_bf16_paged_split_softcapall_sm80_cu_f3e6f9ee_28854cuda3std3__45__cpo4cendE,@object
	.size		_ZN89_INTERNAL_a6ef3756_53_flash_fwd_hdim128_bf16_paged_split_softcapall_sm80_cu_f3e6f9ee_28854cuda3std3__45__cpo4cendE,(_ZN89_INTERNAL_a6ef3756_53_flash_fwd_hdim128_bf16_paged_split_softcapall_sm80_cu_f3e6f9ee_28854cuda3std6ranges3__45__cpo4swapE - _ZN89_INTERNAL_a6ef3756_53_flash_fwd_hdim128_bf16_paged_split_softcapall_sm80_cu_f3e6f9ee_28854cuda3std3__45__cpo4cendE)
_ZN89_INTERNAL_a6ef3756_53_flash_fwd_hdim128_bf16_paged_split_softcapall_sm80_cu_f3e6f9ee_28854cuda3std3__45__cpo4cendE:
	.zero		1
	.type		_ZN89_INTERNAL_a6ef3756_53_flash_fwd_hdim128_bf16_paged_split_softcapall_sm80_cu_f3e6f9ee_28854cuda3std6ranges3__45__cpo4swapE,@object
	.size		_ZN89_INTERNAL_a6ef3756_53_flash_fwd_hdim128_bf16_paged_split_softcapall_sm80_cu_f3e6f9ee_28854cuda3std6ranges3__45__cpo4swapE,(.L_7 - _ZN89_INTERNAL_a6ef3756_53_flash_fwd_hdim128_bf16_paged_split_softcapall_sm80_cu_f3e6f9ee_28854cuda3std6ranges3__45__cpo4swapE)
_ZN89_INTERNAL_a6ef3756_53_flash_fwd_hdim128_bf16_paged_split_softcapall_sm80_cu_f3e6f9ee_28854cuda3std6ranges3__45__cpo4swapE:
	.zero		1
.L_7:


//--------------------- .nv.constant0._ZN7cutlass13device_kernelIN5flash19enable_sm80_to_sm89INS1_16FlashAttnFwdSm80INS1_25CollectiveMainloopFwdSm80ILi8ELi1ELb1EN4cute5tupleIJNS5_1CILi128EEES8_S8_EEELi128ENS_10bfloat16_tEfNS_4arch4Sm80ELb0ELb0ELb1ELb0ELb1ELb0ELb1ELb1EEENS1_21CollectiveEpilogueFwdIS9_NS6_IJNS7_ILi1EEESF_SF_EEESA_SC_Li256ELb0ELb1ELb1ELb0EEENS1_19SingleTileSchedulerILb0ELb1ELb1ELi128EEEEEEEEEvNT_6ParamsE --------------------------
	.section	.nv.constant0._ZN7cutlass13device_kernelIN5flash19enable_sm80_to_sm89INS1_16FlashAttnFwdSm80INS1_25CollectiveMainloopFwdSm80ILi8ELi1ELb1EN4cute5tupleIJNS5_1CILi128EEES8_S8_EEELi128ENS_10bfloat16_tEfNS_4arch4Sm80ELb0ELb0ELb1ELb0ELb1ELb0ELb1ELb1EEENS1_21CollectiveEpilogueFwdIS9_NS6_IJNS7_ILi1EEESF_SF_EEESA_SC_Li256ELb0ELb1ELb1ELb0EEENS1_19SingleTileSchedulerILb0ELb1ELb1ELi128EEEEEEEEEvNT_6ParamsE,"a",@progbits
	.sectionflags	@""
	.align	4
.nv.constant0._ZN7cutlass13device_kernelIN5flash19enable_sm80_to_sm89INS1_16FlashAttnFwdSm80INS1_25CollectiveMainloopFwdSm80ILi8ELi1ELb1EN4cute5tupleIJNS5_1CILi128EEES8_S8_EEELi128ENS_10bfloat16_tEfNS_4arch4Sm80ELb0ELb0ELb1ELb0ELb1ELb0ELb1ELb1EEENS1_21CollectiveEpilogueFwdIS9_NS6_IJNS7_ILi1EEESF_SF_EEESA_SC_Li256ELb0ELb1ELb1ELb0EEENS1_19SingleTileSchedulerILb0ELb1ELb1ELi128EEEEEEEEEvNT_6ParamsE:
	.zero		1944


//--------------------- .nv.constant0._ZN7cutlass13device_kernelIN5flash19enable_sm80_to_sm89INS1_16FlashAttnFwdSm80INS1_25CollectiveMainloopFwdSm80ILi8ELi1ELb1EN4cute5tupleIJNS5_1CILi128EEENS7_ILi96EEES8_EEELi128ENS_10bfloat16_tEfNS_4arch4Sm80ELb0ELb1ELb1ELb0ELb1ELb0ELb1ELb1EEENS1_21CollectiveEpilogueFwdINS6_IJS8_S8_S9_EEENS6_IJNS7_ILi1EEESH_SH_EEESB_SD_Li256ELb0ELb1ELb1ELb0EEENS1_19SingleTileSchedulerILb0ELb1ELb1ELi128EEEEEEEEEvNT_6ParamsE --------------------------
	.section	.nv.constant0._ZN7cutlass13device_kernelIN5flash19enable_sm80_to_sm89INS1_16FlashAttnFwdSm80INS1_25CollectiveMainloopFwdSm80ILi8ELi1ELb1EN4cute5tupleIJNS5_1CILi128EEENS7_ILi96EEES8_EEELi128ENS_10bfloat16_tEfNS_4arch4Sm80ELb0ELb1ELb1ELb0ELb1ELb0ELb1ELb1EEENS1_21CollectiveEpilogueFwdINS6_IJS8_S8_S9_EEENS6_IJNS7_ILi1EEESH_SH_EEESB_SD_Li256ELb0ELb1ELb1ELb0EEENS1_19SingleTileSchedulerILb0ELb1ELb1ELi128EEEEEEEEEvNT_6ParamsE,"a",@progbits
	.sectionflags	@""
	.align	4
.nv.constant0._ZN7cutlass13device_kernelIN5flash19enable_sm80_to_sm89INS1_16FlashAttnFwdSm80INS1_25CollectiveMainloopFwdSm80ILi8ELi1ELb1EN4cute5tupleIJNS5_1CILi128EEENS7_ILi96EEES8_EEELi128ENS_10bfloat16_tEfNS_4arch4Sm80ELb0ELb1ELb1ELb0ELb1ELb0ELb1ELb1EEENS1_21CollectiveEpilogueFwdINS6_IJS8_S8_S9_EEENS6_IJNS7_ILi1EEESH_SH_EEESB_SD_Li256ELb0ELb1ELb1ELb0EEENS1_19SingleTileSchedulerILb0ELb1ELb1ELi128EEEEEEEEEvNT_6ParamsE:
	.zero		1944


//--------------------- .nv.constant0._ZN7cutlass13device_kernelIN5flash19enable_sm80_to_sm89INS1_16FlashAttnFwdSm80INS1_25CollectiveMainloopFwdSm80ILi8ELi1ELb1EN4cute5tupleIJNS5_1CILi128EEES8_S8_EEELi128ENS_10bfloat16_tEfNS_4arch4Sm80ELb1ELb0ELb1ELb0ELb1ELb0ELb1ELb1EEENS1_21CollectiveEpilogueFwdIS9_NS6_IJNS7_ILi1EEESF_SF_EEESA_SC_Li256ELb0ELb1ELb1ELb0EEENS1_30DynamicPersistentTileSchedulerILi256ELi256ELb1ELb1ELb0EEEEEEEEEvNT_6ParamsE --------------------------
	.section	.nv.constant0._ZN7cutlass13device_kernelIN5flash19enable_sm80_to_sm89INS1_16FlashAttnFwdSm80INS1_25CollectiveMainloopFwdSm80ILi8ELi1ELb1EN4cute5tupleIJNS5_1CILi128EEES8_S8_EEELi128ENS_10bfloat16_tEfNS_4arch4Sm80ELb1ELb0ELb1ELb0ELb1ELb0ELb1ELb1EEENS1_21CollectiveEpilogueFwdIS9_NS6_IJNS7_ILi1EEESF_SF_EEESA_SC_Li256ELb0ELb1ELb1ELb0EEENS1_30DynamicPersistentTileSchedulerILi256ELi256ELb1ELb1ELb0EEEEEEEEEvNT_6ParamsE,"a",@progbits
	.sectionflags	@""
	.align	4
.nv.constant0._ZN7cutlass13device_kernelIN5flash19enable_sm80_to_sm89INS1_16FlashAttnFwdSm80INS1_25CollectiveMainloopFwdSm80ILi8ELi1ELb1EN4cute5tupleIJNS5_1CILi128EEES8_S8_EEELi128ENS_10bfloat16_tEfNS_4arch4Sm80ELb1ELb0ELb1ELb0ELb1ELb0ELb1ELb1EEENS1_21CollectiveEpilogueFwdIS9_NS6_IJNS7_ILi1EEESF_SF_EEESA_SC_Li256ELb0ELb1ELb1ELb0EEENS1_30DynamicPersistentTileSchedulerILi256ELi256ELb1ELb1ELb0EEEEEEEEEvNT_6ParamsE:
	.zero		1960


//--------------------- .nv.constant0._ZN7cutlass13device_kernelIN5flash19enable_sm80_to_sm89INS1_16FlashAttnFwdSm80INS1_25CollectiveMainloopFwdSm80ILi4ELi1ELb0EN4cute5tupleIJNS5_1CILi128EEENS7_ILi64EEES8_EEELi128ENS_10bfloat16_tEfNS_4arch4Sm80ELb0ELb0ELb1ELb0ELb1ELb0ELb1ELb1EEENS1_21CollectiveEpilogueFwdINS6_IJS8_S8_S9_EEENS6_IJNS7_ILi1EEESH_SH_EEESB_SD_Li128ELb0ELb1ELb1ELb0EEENS1_19SingleTileSchedulerILb0ELb1ELb1ELi128EEEEEEEEEvNT_6ParamsE --------------------------
	.section	.nv.constant0._ZN7cutlass13device_kernelIN5flash19enable_sm80_to_sm89INS1_16FlashAttnFwdSm80INS1_25CollectiveMainloopFwdSm80ILi4ELi1ELb0EN4cute5tupleIJNS5_1CILi128EEENS7_ILi64EEES8_EEELi128ENS_10bfloat16_tEfNS_4arch4Sm80ELb0ELb0ELb1ELb0ELb1ELb0ELb1ELb1EEENS1_21CollectiveEpilogueFwdINS6_IJS8_S8_S9_EEENS6_IJNS7_ILi1EEESH_SH_EEESB_SD_Li128ELb0ELb1ELb1ELb0EEENS1_19SingleTileSchedulerILb0ELb1ELb1ELi128EEEEEEEEEvNT_6ParamsE,"a",@progbits
	.sectionflags	@""
	.align	4
.nv.constant0._ZN7cutlass13device_kernelIN5flash19enable_sm80_to_sm89INS1_16FlashAttnFwdSm80INS1_25CollectiveMainloopFwdSm80ILi4ELi1ELb0EN4cute5tupleIJNS5_1CILi128EEENS7_ILi64EEES8_EEELi128ENS_10bfloat16_tEfNS_4arch4Sm80ELb0ELb0ELb1ELb0ELb1ELb0ELb1ELb1EEENS1_21CollectiveEpilogueFwdINS6_IJS8_S8_S9_EEENS6_IJNS7_ILi1EEESH_SH_EEESB_SD_Li128ELb0ELb1ELb1ELb0EEENS1_19SingleTileSchedulerILb0ELb1ELb1ELi128EEEEEEEEEvNT_6ParamsE:
	.zero		1944


//--------------------- .nv.constant0._ZN7cutlass13device_kernelIN5flash19enable_sm80_to_sm89INS1_16FlashAttnFwdSm80INS1_25CollectiveMainloopFwdSm80ILi8ELi1ELb1EN4cute5tupleIJNS5_1CILi128EEENS7_ILi112EEES8_EEELi128ENS_10bfloat16_tEfNS_4arch4Sm80ELb0ELb0ELb1ELb1ELb1ELb0ELb1ELb1EEENS1_21CollectiveEpilogueFwdINS6_IJS8_S8_S9_EEENS6_IJNS7_ILi1EEESH_SH_EEESB_SD_Li256ELb1ELb1ELb1ELb0EEENS1_36VarlenDynamicPersistentTileSchedulerILi128ELi112ELi256ELi256ELb1ELb1ELb0ELb0ELb1ELb1EEEEEEEEEvNT_6ParamsE --------------------------
	.section	.nv.constant0._ZN7cutlass13device_kernelIN5flash19enable_sm80_to_sm89INS1_16FlashAttnFwdSm80INS1_25CollectiveMainloopFwdSm80ILi8ELi1ELb1EN4cute5tupleIJNS5_1CILi128EEENS7_ILi112EEES8_EEELi128ENS_10bfloat16_tEfNS_4arch4Sm80ELb0ELb0ELb1ELb1ELb1ELb0ELb1ELb1EEENS1_21CollectiveEpilogueFwdINS6_IJS8_S8_S9_EEENS6_IJNS7_ILi1EEESH_SH_EEESB_SD_Li256ELb1ELb1ELb1ELb0EEENS1_36VarlenDynamicPersistentTileSchedulerILi128ELi112ELi256ELi256ELb1ELb1ELb0ELb0ELb1ELb1EEEEEEEEEvNT_6ParamsE,"a",@progbits
	.sectionflags	@""
	.align	4
.nv.constant0._ZN7cutlass13device_kernelIN5flash19enable_sm80_to_sm89INS1_16FlashAttnFwdSm80INS1_25CollectiveMainloopFwdSm80ILi8ELi1ELb1EN4cute5tupleIJNS5_1CILi128EEENS7_ILi112EEES8_EEELi128ENS_10bfloat16_tEfNS_4arch4Sm80ELb0ELb0ELb1ELb1ELb1ELb0ELb1ELb1EEENS1_21CollectiveEpilogueFwdINS6_IJS8_S8_S9_EEENS6_IJNS7_ILi1EEESH_SH_EEESB_SD_Li256ELb1ELb1ELb1ELb0EEENS1_36VarlenDynamicPersistentTileSchedulerILi128ELi112ELi256ELi256ELb1ELb1ELb0ELb0ELb1ELb1EEEEEEEEEvNT_6ParamsE:
	.zero		1976


//--------------------- .nv.constant0._ZN7cutlass13device_kernelIN5flash19enable_sm80_to_sm89INS1_16FlashAttnFwdSm80INS1_25CollectiveMainloopFwdSm80ILi8ELi1ELb1EN4cute5tupleIJNS5_1CILi128EEENS7_ILi112EEES8_EEELi128ENS_10bfloat16_tEfNS_4arch4Sm80ELb0ELb0ELb1ELb1ELb1ELb1ELb1ELb1EEENS1_21CollectiveEpilogueFwdINS6_IJS8_S8_S9_EEENS6_IJNS7_ILi1EEESH_SH_EEESB_SD_Li256ELb1ELb1ELb1ELb0EEENS1_36VarlenDynamicPersistentTileSchedulerILi128ELi112ELi256ELi256ELb1ELb1ELb0ELb0ELb1ELb1EEEEEEEEEvNT_6ParamsE --------------------------
	.section	.nv.constant0._ZN7cutlass13device_kernelIN5flash19enable_sm80_to_sm89INS1_16FlashAttnFwdSm80INS1_25CollectiveMainloopFwdSm80ILi8ELi1ELb1EN4cute5tupleIJNS5_1CILi128EEENS7_ILi112EEES8_EEELi128ENS_10bfloat16_tEfNS_4arch4Sm80ELb0ELb0ELb1ELb1ELb1ELb1ELb1ELb1EEENS1_21CollectiveEpilogueFwdINS6_IJS8_S8_S9_EEENS6_IJNS7_ILi1EEESH_SH_EEESB_SD_Li256ELb1ELb1ELb1ELb0EEENS1_36VarlenDynamicPersistentTileSchedulerILi128ELi112ELi256ELi256ELb1ELb1ELb0ELb0ELb1ELb1EEEEEEEEEvNT_6ParamsE,"a",@progbits
	.sectionflags	@""
	.align	4
.nv.constant0._ZN7cutlass13device_kernelIN5flash19enable_sm80_to_sm89INS1_16FlashAttnFwdSm80INS1_25CollectiveMainloopFwdSm80ILi8ELi1ELb1EN4cute5tupleIJNS5_1CILi128EEENS7_ILi112EEES8_EEELi128ENS_10bfloat16_tEfNS_4arch4Sm80ELb0ELb0ELb1ELb1ELb1ELb1ELb1ELb1EEENS1_21CollectiveEpilogueFwdINS6_IJS8_S8_S9_EEENS6_IJNS7_ILi1EEESH_SH_EEESB_SD_Li256ELb1ELb1ELb1ELb0EEENS1_36VarlenDynamicPersistentTileSchedulerILi128ELi112ELi256ELi256ELb1ELb1ELb0ELb0ELb1ELb1EEEEEEEEEvNT_6ParamsE:
	.zero		1976


//--------------------- .nv.constant0._ZN7cutlass13device_kernelIN5flash19enable_sm80_to_sm89INS1_16FlashAttnFwdSm80INS1_25CollectiveMainloopFwdSm80ILi4ELi1ELb0EN4cute5tupleIJNS5_1CILi128EEENS7_ILi48EEES8_EEELi128ENS_10bfloat16_tEfNS_4arch4Sm80ELb0ELb1ELb1ELb0ELb1ELb0ELb1ELb1EEENS1_21CollectiveEpilogueFwdINS6_IJS8_S8_S9_EEENS6_IJNS7_ILi1EEESH_SH_EEESB_SD_Li128ELb0ELb1ELb1ELb0EEENS1_19SingleTileSchedulerILb0ELb1ELb1ELi128EEEEEEEEEvNT_6ParamsE --------------------------
	.section	.nv.constant0._ZN7cutlass13device_kernelIN5flash19enable_sm80_to_sm89INS1_16FlashAttnFwdSm80INS1_25CollectiveMainloopFwdSm80ILi4ELi1ELb0EN4cute5tupleIJNS5_1CILi128EEENS7_ILi48EEES8_EEELi128ENS_10bfloat16_tEfNS_4arch4Sm80ELb0ELb1ELb1ELb0ELb1ELb0ELb1ELb1EEENS1_21CollectiveEpilogueFwdINS6_IJS8_S8_S9_EEENS6_IJNS7_ILi1EEESH_SH_EEESB_SD_Li128ELb0ELb1ELb1ELb0EEENS1_19SingleTileSchedulerILb0ELb1ELb1ELi128EEEEEEEEEvNT_6ParamsE,"a",@progbits
	.sectionflags	@""
	.align	4
.nv.constant0._ZN7cutlass13device_kernelIN5flash19enable_sm80_to_sm89INS1_16FlashAttnFwdSm80INS1_25CollectiveMainloopFwdSm80ILi4ELi1ELb0EN4cute5tupleIJNS5_1CILi128EEENS7_ILi48EEES8_EEELi128ENS_10bfloat16_tEfNS_4arch4Sm80ELb0ELb1ELb1ELb0ELb1ELb0ELb1ELb1EEENS1_21CollectiveEpilogueFwdINS6_IJS8_S8_S9_EEENS6_IJNS7_ILi1EEESH_SH_EEESB_SD_Li128ELb0ELb1ELb1ELb0EEENS1_19SingleTileSchedulerILb0ELb1ELb1ELi128EEEEEEEEEvNT_6ParamsE:
	.zero		1944


//--------------------- .nv.constant0._ZN7cutlass13device_kernelIN5flash19enable_sm80_to_sm89INS1_16FlashAttnFwdSm80INS1_25CollectiveMainloopFwdSm80ILi8ELi1ELb1EN4cute5tupleIJNS5_1CILi128EEENS7_ILi96EEES8_EEELi128ENS_10bfloat16_tEfNS_4arch4Sm80ELb0ELb1ELb1ELb1ELb1ELb0ELb1ELb1EEENS1_21CollectiveEpilogueFwdINS6_IJS8_S8_S9_EEENS6_IJNS7_ILi1EEESH_SH_EEESB_SD_Li256ELb1ELb1ELb1ELb0EEENS1_36VarlenDynamicPersistentTileSchedulerILi128ELi96ELi256ELi256ELb1ELb1ELb0ELb1ELb0ELb1EEEEEEEEEvNT_6ParamsE --------------------------
	.section	.nv.constant0._ZN7cutlass13device_kernelIN5flash19enable_sm80_to_sm89INS1_16FlashAttnFwdSm80INS1_25CollectiveMainloopFwdSm80ILi8ELi1ELb1EN4cute5tupleIJNS5_1CILi128EEENS7_ILi96EEES8_EEELi128ENS_10bfloat16_tEfNS_4arch4Sm80ELb0ELb1ELb1ELb1ELb1ELb0ELb1ELb1EEENS1_21CollectiveEpilogueFwdINS6_IJS8_S8_S9_EEENS6_IJNS7_ILi1EEESH_SH_EEESB_SD_Li256ELb1ELb1ELb1ELb0EEENS1_36VarlenDynamicPersistentTileSchedulerILi128ELi96ELi256ELi256ELb1ELb1ELb0ELb1ELb0ELb1EEEEEEEEEvNT_6ParamsE,"a",@progbits
	.sectionflags	@""
	.align	4
.nv.constant0._ZN7cutlass13device_kernelIN5flash19enable_sm80_to_sm89INS1_16FlashAttnFwdSm80INS1_25CollectiveMainloopFwdSm80ILi8ELi1ELb1EN4cute5tupleIJNS5_1CILi128EEENS7_ILi96EEES8_EEELi128ENS_10bfloat16_tEfNS_4arch4Sm80ELb0ELb1ELb1ELb1ELb1ELb0ELb1ELb1EEENS1_21CollectiveEpilogueFwdINS6_IJS8_S8_S9_EEENS6_IJNS7_ILi1EEESH_SH_EEESB_SD_Li256ELb1ELb1ELb1ELb0EEENS1_36VarlenDynamicPersistentTileSchedulerILi128ELi96ELi256ELi256ELb1ELb1ELb0ELb1ELb0ELb1EEEEEEEEEvNT_6ParamsE:
	.zero		1976


//--------------------- .nv.constant0._ZN7cutlass13device_kernelIN5flash19enable_sm80_to_sm89INS1_16FlashAttnFwdSm80INS1_25CollectiveMainloopFwdSm80ILi8ELi1ELb1EN4cute5tupleIJNS5_1CILi128EEENS7_ILi96EEES8_EEELi128ENS_10bfloat16_tEfNS_4arch4Sm80ELb0ELb1ELb1ELb1ELb1ELb1ELb1ELb1EEENS1_21CollectiveEpilogueFwdINS6_IJS8_S8_S9_EEENS6_IJNS7_ILi1EEESH_SH_EEESB_SD_Li256ELb1ELb1ELb1ELb0EEENS1_36VarlenDynamicPersistentTileSchedulerILi128ELi96ELi256ELi256ELb1ELb1ELb0ELb1ELb0ELb1EEEEEEEEEvNT_6ParamsE --------------------------
	.section	.nv.constant0._ZN7cutlass13device_kernelIN5flash19enable_sm80_to_sm89INS1_16FlashAttnFwdSm80INS1_25CollectiveMainloopFwdSm80ILi8ELi1ELb1EN4cute5tupleIJNS5_1CILi128EEENS7_ILi96EEES8_EEELi128ENS_10bfloat16_tEfNS_4arch4Sm80ELb0ELb1ELb1ELb1ELb1ELb1ELb1ELb1EEENS1_21CollectiveEpilogueFwdINS6_IJS8_S8_S9_EEENS6_IJNS7_ILi1EEESH_SH_EEESB_SD_Li256ELb1ELb1ELb1ELb0EEENS1_36VarlenDynamicPersistentTileSchedulerILi128ELi96ELi256ELi256ELb1ELb1ELb0ELb1ELb0ELb1EEEEEEEEEvNT_6ParamsE,"a",@progbits
	.sectionflags	@""
	.align	4
.nv.constant0._ZN7cutlass13device_kernelIN5flash19enable_sm80_to_sm89INS1_16FlashAttnFwdSm80INS1_25CollectiveMainloopFwdSm80ILi8ELi1ELb1EN4cute5tupleIJNS5_1CILi128EEENS7_ILi96EEES8_EEELi128ENS_10bfloat16_tEfNS_4arch4Sm80ELb0ELb1ELb1ELb1ELb1ELb1ELb1ELb1EEENS1_21CollectiveEpilogueFwdINS6_IJS8_S8_S9_EEENS6_IJNS7_ILi1EEESH_SH_EEESB_SD_Li256ELb1ELb1ELb1ELb0EEENS1_36VarlenDynamicPersistentTileSchedulerILi128ELi96ELi256ELi256ELb1ELb1ELb0ELb1ELb0ELb1EEEEEEEEEvNT_6ParamsE:
	.zero		1976


//--------------------- .nv.constant0._ZN7cutlass13device_kernelIN5flash19enable_sm80_to_sm89INS1_16FlashAttnFwdSm80INS1_25CollectiveMainloopFwdSm80ILi4ELi1ELb0EN4cute5tupleIJNS5_1CILi128EEENS7_ILi64EEES8_EEELi128ENS_10bfloat16_tEfNS_4arch4Sm80ELb1ELb0ELb1ELb0ELb1ELb0ELb1ELb1EEENS1_21CollectiveEpilogueFwdINS6_IJS8_S8_S9_EEENS6_IJNS7_ILi1EEESH_SH_EEESB_SD_Li128ELb0ELb1ELb1ELb0EEENS1_30DynamicPersistentTileSchedulerILi128ELi128ELb1ELb1ELb0EEEEEEEEEvNT_6ParamsE --------------------------
	.section	.nv.constant0._ZN7cutlass13device_kernelIN5flash19enable_sm80_to_sm89INS1_16FlashAttnFwdSm80INS1_25CollectiveMainloopFwdSm80ILi4ELi1ELb0EN4cute5tupleIJNS5_1CILi128EEENS7_ILi64EEES8_EEELi128ENS_10bfloat16_tEfNS_4arch4Sm80ELb1ELb0ELb1ELb0ELb1ELb0ELb1ELb1EEENS1_21CollectiveEpilogueFwdINS6_IJS8_S8_S9_EEENS6_IJNS7_ILi1EEESH_SH_EEESB_SD_Li128ELb0ELb1ELb1ELb0EEENS1_30DynamicPersistentTileSchedulerILi128ELi128ELb1ELb1ELb0EEEEEEEEEvNT_6ParamsE,"a",@progbits
	.sectionflags	@""
	.align	4
.nv.constant0._ZN7cutlass13device_kernelIN5flash19enable_sm80_to_sm89INS1_16FlashAttnFwdSm80INS1_25CollectiveMainloopFwdSm80ILi4ELi1ELb0EN4cute5tupleIJNS5_1CILi128EEENS7_ILi64EEES8_EEELi128ENS_10bfloat16_tEfNS_4arch4Sm80ELb1ELb0ELb1ELb0ELb1ELb0ELb1ELb1EEENS1_21CollectiveEpilogueFwdINS6_IJS8_S8_S9_EEENS6_IJNS7_ILi1EEESH_SH_EEESB_SD_Li128ELb0ELb1ELb1ELb0EEENS1_30DynamicPersistentTileSchedulerILi128ELi128ELb1ELb1ELb0EEEEEEEEEvNT_6ParamsE:
	.zero		1960


//--------------------- .nv.constant0._ZN7cutlass13device_kernelIN5flash19enable_sm80_to_sm89INS1_16FlashAttnFwdSm80INS1_25CollectiveMainloopFwdSm80ILi8ELi1ELb1EN4cute5tupleIJNS5_1CILi128EEENS7_ILi112EEES8_EEELi128ENS_10bfloat16_tEfNS_4arch4Sm80ELb1ELb0ELb1ELb1ELb1ELb0ELb1ELb1EEENS1_21CollectiveEpilogueFwdINS6_IJS8_S8_S9_EEENS6_IJNS7_ILi1EEESH_SH_EEESB_SD_Li256ELb1ELb1ELb1ELb0EEENS1_36VarlenDynamicPersistentTileSchedulerILi128ELi112ELi256ELi256ELb1ELb1ELb0ELb1ELb1ELb1EEEEEEEEEvNT_6ParamsE --------------------------
	.section	.nv.constant0._ZN7cutlass13device_kernelIN5flash19enable_sm80_to_sm89INS1_16FlashAttnFwdSm80INS1_25CollectiveMainloopFwdSm80ILi8ELi1ELb1EN4cute5tupleIJNS5_1CILi128EEENS7_ILi112EEES8_EEELi128ENS_10bfloat16_tEfNS_4arch4Sm80ELb1ELb0ELb1ELb1ELb1ELb0ELb1ELb1EEENS1_21CollectiveEpilogueFwdINS6_IJS8_S8_S9_EEENS6_IJNS7_ILi1EEESH_SH_EEESB_SD_Li256ELb1ELb1ELb1ELb0EEENS1_36VarlenDynamicPersistentTileSchedulerILi128ELi112ELi256ELi256ELb1ELb1ELb0ELb1ELb1ELb1EEEEEEEEEvNT_6ParamsE,"a",@progbits
	.sectionflags	@""
	.align	4
.nv.constant0._ZN7cutlass13device_kernelIN5flash19enable_sm80_to_sm89INS1_16FlashAttnFwdSm80INS1_25CollectiveMainloopFwdSm80ILi8ELi1ELb1EN4cute5tupleIJNS5_1CILi128EEENS7_ILi112EEES8_EEELi128ENS_10bfloat16_tEfNS_4arch4Sm80ELb1ELb0ELb1ELb1ELb1ELb0ELb1ELb1EEENS1_21CollectiveEpilogueFwdINS6_IJS8_S8_S9_EEENS6_IJNS7_ILi1EEESH_SH_EEESB_SD_Li256ELb1ELb1ELb1ELb0EEENS1_36VarlenDynamicPersistentTileSchedulerILi128ELi112ELi256ELi256ELb1ELb1ELb0ELb1ELb1ELb1EEEEEEEEEvNT_6ParamsE:
	.zero		1976


//--------------------- .nv.constant0._ZN7cutlass13device_kernelIN5flash19enable_sm80_to_sm89INS1_16FlashAttnFwdSm80INS1_25CollectiveMainloopFwdSm80ILi8ELi1ELb1EN4cute5tupleIJNS5_1CILi128EEENS7_ILi112EEES8_EEELi128ENS_10bfloat16_tEfNS_4arch4Sm80ELb1ELb0ELb1ELb1ELb1ELb1ELb1ELb1EEENS1_21CollectiveEpilogueFwdINS6_IJS8_S8_S9_EEENS6_IJNS7_ILi1EEESH_SH_EEESB_SD_Li256ELb1ELb1ELb1ELb0EEENS1_36VarlenDynamicPersistentTileSchedulerILi128ELi112ELi256ELi256ELb1ELb1ELb0ELb1ELb1ELb1EEEEEEEEEvNT_6ParamsE --------------------------
	.section	.nv.constant0._ZN7cutlass13device_kernelIN5flash19enable_sm80_to_sm89INS1_16FlashAttnFwdSm80INS1_25CollectiveMainloopFwdSm80ILi8ELi1ELb1EN4cute5tupleIJNS5_1CILi128EEENS7_ILi112EEES8_EEELi128ENS_10bfloat16_tEfNS_4arch4Sm80ELb1ELb0ELb1ELb1ELb1ELb1ELb1ELb1EEENS1_21CollectiveEpilogueFwdINS6_IJS8_S8_S9_EEENS6_IJNS7_ILi1EEESH_SH_EEESB_SD_Li256ELb1ELb1ELb1ELb0EEENS1_36VarlenDynamicPersistentTileSchedulerILi128ELi112ELi256ELi256ELb1ELb1ELb0ELb1ELb1ELb1EEEEEEEEEvNT_6ParamsE,"a",@progbits
	.sectionflags	@""
	.align	4
.nv.constant0._ZN7cutlass13device_kernelIN5flash19enable_sm80_to_sm89INS1_16FlashAttnFwdSm80INS1_25CollectiveMainloopFwdSm80ILi8ELi1ELb1EN4cute5tupleIJNS5_1CILi128EEENS7_ILi112EEES8_EEELi128ENS_10bfloat16_tEfNS_4arch4Sm80ELb1ELb0ELb1ELb1ELb1ELb1ELb1ELb1EEENS1_21CollectiveEpilogueFwdINS6_IJS8_S8_S9_EEENS6_IJNS7_ILi1EEESH_SH_EEESB_SD_Li256ELb1ELb1ELb1ELb0EEENS1_36VarlenDynamicPersistentTileSchedulerILi128ELi112ELi256ELi256ELb1ELb1ELb0ELb1ELb1ELb1EEEEEEEEEvNT_6ParamsE:
	.zero		1976


//--------------------- .nv.constant0._ZN7cutlass13device_kernelIN5flash19enable_sm80_to_sm89INS1_16FlashAttnFwdSm80INS1_25CollectiveMainloopFwdSm80ILi8ELi1ELb1EN4cute5tupleIJNS5_1CILi128EEES8_S8_EEELi128ENS_10bfloat16_tEfNS_4arch4Sm80ELb0ELb0ELb0ELb0ELb1ELb0ELb1ELb1EEENS1_21CollectiveEpilogueFwdIS9_NS6_IJNS7_ILi1EEESF_SF_EEESA_SC_Li256ELb0ELb1ELb1ELb0EEENS1_19SingleTileSchedulerILb0ELb1ELb1ELi128EEEEEEEEEvNT_6ParamsE --------------------------
	.section	.nv.constant0._ZN7cutlass13device_kernelIN5flash19enable_sm80_to_sm89INS1_16FlashAttnFwdSm80INS1_25CollectiveMainloopFwdSm80ILi8ELi1ELb1EN4cute5tupleIJNS5_1CILi128EEES8_S8_EEELi128ENS_10bfloat16_tEfNS_4arch4Sm80ELb0ELb0ELb0ELb0ELb1ELb0ELb1ELb1EEENS1_21CollectiveEpilogueFwdIS9_NS6_IJNS7_ILi1EEESF_SF_EEESA_SC_Li256ELb0ELb1ELb1ELb0EEENS1_19SingleTileSchedulerILb0ELb1ELb1ELi128EEEEEEEEEvNT_6ParamsE,"a",@progbits
	.sectionflags	@""
	.align	4
.nv.constant0._ZN7cutlass13device_kernelIN5flash19enable_sm80_to_sm89INS1_16FlashAttnFwdSm80INS1_25CollectiveMainloopFwdSm80ILi8ELi1ELb1EN4cute5tupleIJNS5_1CILi128EEES8_S8_EEELi128ENS_10bfloat16_tEfNS_4arch4Sm80ELb0ELb0ELb0ELb0ELb1ELb0ELb1ELb1EEENS1_21CollectiveEpilogueFwdIS9_NS6_IJNS7_ILi1EEESF_SF_EEESA_SC_Li256ELb0ELb1ELb1ELb0EEENS1_19SingleTileSchedulerILb0ELb1ELb1ELi128EEEEEEEEEvNT_6ParamsE:
	.zero		1944


//--------------------- .nv.constant0._ZN7cutlass13device_kernelIN5flash19enable_sm80_to_sm89INS1_16FlashAttnFwdSm80INS1_25CollectiveMainloopFwdSm80ILi8ELi1ELb1EN4cute5tupleIJNS5_1CILi128EEENS7_ILi96EEES8_EEELi128ENS_10bfloat16_tEfNS_4arch4Sm80ELb0ELb1ELb0ELb0ELb1ELb0ELb1ELb1EEENS1_21CollectiveEpilogueFwdINS6_IJS8_S8_S9_EEENS6_IJNS7_ILi1EEESH_SH_EEESB_SD_Li256ELb0ELb1ELb1ELb0EEENS1_19SingleTileSchedulerILb0ELb1ELb1ELi128EEEEEEEEEvNT_6ParamsE --------------------------
	.section	.nv.constant0._ZN7cutlass13device_kernelIN5flash19enable_sm80_to_sm89INS1_16FlashAttnFwdSm80INS1_25CollectiveMainloopFwdSm80ILi8ELi1ELb1EN4cute5tupleIJNS5_1CILi128EEENS7_ILi96EEES8_EEELi128ENS_10bfloat16_tEfNS_4arch4Sm80ELb0ELb1ELb0ELb0ELb1ELb0ELb1ELb1EEENS1_21CollectiveEpilogueFwdINS6_IJS8_S8_S9_EEENS6_IJNS7_ILi1EEESH_SH_EEESB_SD_Li256ELb0ELb1ELb1ELb0EEENS1_19SingleTileSchedulerILb0ELb1ELb1ELi128EEEEEEEEEvNT_6ParamsE,"a",@progbits
	.sectionflags	@""
	.align	4
.nv.constant0._ZN7cutlass13device_kernelIN5flash19enable_sm80_to_sm89INS1_16FlashAttnFwdSm80INS1_25CollectiveMainloopFwdSm80ILi8ELi1ELb1EN4cute5tupleIJNS5_1CILi128EEENS7_ILi96EEES8_EEELi128ENS_10bfloat16_tEfNS_4arch4Sm80ELb0ELb1ELb0ELb0ELb1ELb0ELb1ELb1EEENS1_21CollectiveEpilogueFwdINS6_IJS8_S8_S9_EEENS6_IJNS7_ILi1EEESH_SH_EEESB_SD_Li256ELb0ELb1ELb1ELb0EEENS1_19SingleTileSchedulerILb0ELb1ELb1ELi128EEEEEEEEEvNT_6ParamsE:
	.zero		1944


//--------------------- .nv.constant0._ZN7cutlass13device_kernelIN5flash19enable_sm80_to_sm89INS1_16FlashAttnFwdSm80INS1_25CollectiveMainloopFwdSm80ILi8ELi1ELb1EN4cute5tupleIJNS5_1CILi128EEES8_S8_EEELi128ENS_10bfloat16_tEfNS_4arch4Sm80ELb1ELb0ELb0ELb0ELb1ELb0ELb1ELb1EEENS1_21CollectiveEpilogueFwdIS9_NS6_IJNS7_ILi1EEESF_SF_EEESA_SC_Li256ELb0ELb1ELb1ELb0EEENS1_30DynamicPersistentTileSchedulerILi256ELi256ELb1ELb1ELb0EEEEEEEEEvNT_6ParamsE --------------------------
	.section	.nv.constant0._ZN7cutlass13device_kernelIN5flash19enable_sm80_to_sm89INS1_16FlashAttnFwdSm80INS1_25CollectiveMainloopFwdSm80ILi8ELi1ELb1EN4cute5tupleIJNS5_1CILi128EEES8_S8_EEELi128ENS_10bfloat16_tEfNS_4arch4Sm80ELb1ELb0ELb0ELb0ELb1ELb0ELb1ELb1EEENS1_21CollectiveEpilogueFwdIS9_NS6_IJNS7_ILi1EEESF_SF_EEESA_SC_Li256ELb0ELb1ELb1ELb0EEENS1_30DynamicPersistentTileSchedulerILi256ELi256ELb1ELb1ELb0EEEEEEEEEvNT_6ParamsE,"a",@progbits
	.sectionflags	@""
	.align	4
.nv.constant0._ZN7cutlass13device_kernelIN5flash19enable_sm80_to_sm89INS1_16FlashAttnFwdSm80INS1_25CollectiveMainloopFwdSm80ILi8ELi1ELb1EN4cute5tupleIJNS5_1CILi128EEES8_S8_EEELi128ENS_10bfloat16_tEfNS_4arch4Sm80ELb1ELb0ELb0ELb0ELb1ELb0ELb1ELb1EEENS1_21CollectiveEpilogueFwdIS9_NS6_IJNS7_ILi1EEESF_SF_EEESA_SC_Li256ELb0ELb1ELb1ELb0EEENS1_30DynamicPersistentTileSchedulerILi256ELi256ELb1ELb1ELb0EEEEEEEEEvNT_6ParamsE:
	.zero		1960


//--------------------- .nv.constant0._ZN7cutlass13device_kernelIN5flash19enable_sm80_to_sm89INS1_16FlashAttnFwdSm80INS1_25CollectiveMainloopFwdSm80ILi4ELi1ELb0EN4cute5tupleIJNS5_1CILi128EEENS7_ILi64EEES8_EEELi128ENS_10bfloat16_tEfNS_4arch4Sm80ELb0ELb0ELb0ELb0ELb1ELb0ELb1ELb1EEENS1_21CollectiveEpilogueFwdINS6_IJS8_S8_S9_EEENS6_IJNS7_ILi1EEESH_SH_EEESB_SD_Li128ELb0ELb1ELb1ELb0EEENS1_19SingleTileSchedulerILb0ELb1ELb1ELi128EEEEEEEEEvNT_6ParamsE --------------------------
	.section	.nv.constant0._ZN7cutlass13device_kernelIN5flash19enable_sm80_to_sm89INS1_16FlashAttnFwdSm80INS1_25CollectiveMainloopFwdSm80ILi4ELi1ELb0EN4cute5tupleIJNS5_1CILi128EEENS7_ILi64EEES8_EEELi128ENS_10bfloat16_tEfNS_4arch4Sm80ELb0ELb0ELb0ELb0ELb1ELb0ELb1ELb1EEENS1_21CollectiveEpilogueFwdINS6_IJS8_S8_S9_EEENS6_IJNS7_ILi1EEESH_SH_EEESB_SD_Li128ELb0ELb1ELb1ELb0EEENS1_19SingleTileSchedulerILb0ELb1ELb1ELi128EEEEEEEEEvNT_6ParamsE,"a",@progbits
	.sectionflags	@""
	.align	4
.nv.constant0._ZN7cutlass13device_kernelIN5flash19enable_sm80_to_sm89INS1_16FlashAttnFwdSm80INS1_25CollectiveMainloopFwdSm80ILi4ELi1ELb0EN4cute5tupleIJNS5_1CILi128EEENS7_ILi64EEES8_EEELi128ENS_10bfloat16_tEfNS_4arch4Sm80ELb0ELb0ELb0ELb0ELb1ELb0ELb1ELb1EEENS1_21CollectiveEpilogueFwdINS6_IJS8_S8_S9_EEENS6_IJNS7_ILi1EEESH_SH_EEESB_SD_Li128ELb0ELb1ELb1ELb0EEENS1_19SingleTileSchedulerILb0ELb1ELb1ELi128EEEEEEEEEvNT_6ParamsE:
	.zero		1944


//--------------------- .nv.constant0._ZN7cutlass13device_kernelIN5flash19enable_sm80_to_sm89INS1_16FlashAttnFwdSm80INS1_25CollectiveMainloopFwdSm80ILi8ELi1ELb1EN4cute5tupleIJNS5_1CILi128EEENS7_ILi112EEES8_EEELi128ENS_10bfloat16_tEfNS_4arch4Sm80ELb0ELb0ELb0ELb1ELb1ELb0ELb1ELb1EEENS1_21CollectiveEpilogueFwdINS6_IJS8_S8_S9_EEENS6_IJNS7_ILi1EEESH_SH_EEESB_SD_Li256ELb1ELb1ELb1ELb0EEENS1_36VarlenDynamicPersistentTileSchedulerILi128ELi112ELi256ELi256ELb1ELb1ELb0ELb0ELb1ELb1EEEEEEEEEvNT_6ParamsE --------------------------
	.section	.nv.constant0._ZN7cutlass13device_kernelIN5flash19enable_sm80_to_sm89INS1_16FlashAttnFwdSm80INS1_25CollectiveMainloopFwdSm80ILi8ELi1ELb1EN4cute5tupleIJNS5_1CILi128EEENS7_ILi112EEES8_EEELi128ENS_10bfloat16_tEfNS_4arch4Sm80ELb0ELb0ELb0ELb1ELb1ELb0ELb1ELb1EEENS1_21CollectiveEpilogueFwdINS6_IJS8_S8_S9_EEENS6_IJNS7_ILi1EEESH_SH_EEESB_SD_Li256ELb1ELb1ELb1ELb0EEENS1_36VarlenDynamicPersistentTileSchedulerILi128ELi112ELi256ELi256ELb1ELb1ELb0ELb0ELb1ELb1EEEEEEEEEvNT_6ParamsE,"a",@progbits
	.sectionflags	@""
	.align	4
.nv.constant0._ZN7cutlass13device_kernelIN5flash19enable_sm80_to_sm89INS1_16FlashAttnFwdSm80INS1_25CollectiveMainloopFwdSm80ILi8ELi1ELb1EN4cute5tupleIJNS5_1CILi128EEENS7_ILi112EEES8_EEELi128ENS_10bfloat16_tEfNS_4arch4Sm80ELb0ELb0ELb0ELb1ELb1ELb0ELb1ELb1EEENS1_21CollectiveEpilogueFwdINS6_IJS8_S8_S9_EEENS6_IJNS7_ILi1EEESH_SH_EEESB_SD_Li256ELb1ELb1ELb1ELb0EEENS1_36VarlenDynamicPersistentTileSchedulerILi128ELi112ELi256ELi256ELb1ELb1ELb0ELb0ELb1ELb1EEEEEEEEEvNT_6ParamsE:
	.zero		1976


//--------------------- .nv.constant0._ZN7cutlass13device_kernelIN5flash19enable_sm80_to_sm89INS1_16FlashAttnFwdSm80INS1_25CollectiveMainloopFwdSm80ILi8ELi1ELb1EN4cute5tupleIJNS5_1CILi128EEENS7_ILi112EEES8_EEELi128ENS_10bfloat16_tEfNS_4arch4Sm80ELb0ELb0ELb0ELb1ELb1ELb1ELb1ELb1EEENS1_21CollectiveEpilogueFwdINS6_IJS8_S8_S9_EEENS6_IJNS7_ILi1EEESH_SH_EEESB_SD_Li256ELb1ELb1ELb1ELb0EEENS1_36VarlenDynamicPersistentTileSchedulerILi128ELi112ELi256ELi256ELb1ELb1ELb0ELb0ELb1ELb1EEEEEEEEEvNT_6ParamsE --------------------------
	.section	.nv.constant0._ZN7cutlass13device_kernelIN5flash19enable_sm80_to_sm89INS1_16FlashAttnFwdSm80INS1_25CollectiveMainloopFwdSm80ILi8ELi1ELb1EN4cute5tupleIJNS5_1CILi128EEENS7_ILi112EEES8_EEELi128ENS_10bfloat16_tEfNS_4arch4Sm80ELb0ELb0ELb0ELb1ELb1ELb1ELb1ELb1EEENS1_21CollectiveEpilogueFwdINS6_IJS8_S8_S9_EEENS6_IJNS7_ILi1EEESH_SH_EEESB_SD_Li256ELb1ELb1ELb1ELb0EEENS1_36VarlenDynamicPersistentTileSchedulerILi128ELi112ELi256ELi256ELb1ELb1ELb0ELb0ELb1ELb1EEEEEEEEEvNT_6ParamsE,"a",@progbits
	.sectionflags	@""
	.align	4
.nv.constant0._ZN7cutlass13device_kernelIN5flash19enable_sm80_to_sm89INS1_16FlashAttnFwdSm80INS1_25CollectiveMainloopFwdSm80ILi8ELi1ELb1EN4cute5tupleIJNS5_1CILi128EEENS7_ILi112EEES8_EEELi128ENS_10bfloat16_tEfNS_4arch4Sm80ELb0ELb0ELb0ELb1ELb1ELb1ELb1ELb1EEENS1_21CollectiveEpilogueFwdINS6_IJS8_S8_S9_EEENS6_IJNS7_ILi1EEESH_SH_EEESB_SD_Li256ELb1ELb1ELb1ELb0EEENS1_36VarlenDynamicPersistentTileSchedulerILi128ELi112ELi256ELi256ELb1ELb1ELb0ELb0ELb1ELb1EEEEEEEEEvNT_6ParamsE:
	.zero		1976


//--------------------- .nv.constant0._ZN7cutlass13device_kernelIN5flash19enable_sm80_to_sm89INS1_16FlashAttnFwdSm80INS1_25CollectiveMainloopFwdSm80ILi4ELi1ELb0EN4cute5tupleIJNS5_1CILi128EEENS7_ILi48EEES8_EEELi128ENS_10bfloat16_tEfNS_4arch4Sm80ELb0ELb1ELb0ELb0ELb1ELb0ELb1ELb1EEENS1_21CollectiveEpilogueFwdINS6_IJS8_S8_S9_EEENS6_IJNS7_ILi1EEESH_SH_EEESB_SD_Li128ELb0ELb1ELb1ELb0EEENS1_19SingleTileSchedulerILb0ELb1ELb1ELi128EEEEEEEEEvNT_6ParamsE --------------------------
	.section	.nv.constant0._ZN7cutlass13device_kernelIN5flash19enable_sm80_to_sm89INS1_16FlashAttnFwdSm80INS1_25CollectiveMainloopFwdSm80ILi4ELi1ELb0EN4cute5tupleIJNS5_1CILi128EEENS7_ILi48EEES8_EEELi128ENS_10bfloat16_tEfNS_4arch4Sm80ELb0ELb1ELb0ELb0ELb1ELb0ELb1ELb1EEENS1_21CollectiveEpilogueFwdINS6_IJS8_S8_S9_EEENS6_IJNS7_ILi1EEESH_SH_EEESB_SD_Li128ELb0ELb1ELb1ELb0EEENS1_19SingleTileSchedulerILb0ELb1ELb1ELi128EEEEEEEEEvNT_6ParamsE,"a",@progbits
	.sectionflags	@""
	.align	4
.nv.constant0._ZN7cutlass13device_kernelIN5flash19enable_sm80_to_sm89INS1_16FlashAttnFwdSm80INS1_25CollectiveMainloopFwdSm80ILi4ELi1ELb0EN4cute5tupleIJNS5_1CILi128EEENS7_ILi48EEES8_EEELi128ENS_10bfloat16_tEfNS_4arch4Sm80ELb0ELb1ELb0ELb0ELb1ELb0ELb1ELb1EEENS1_21CollectiveEpilogueFwdINS6_IJS8_S8_S9_EEENS6_IJNS7_ILi1EEESH_SH_EEESB_SD_Li128ELb0ELb1ELb1ELb0EEENS1_19SingleTileSchedulerILb0ELb1ELb1ELi128EEEEEEEEEvNT_6ParamsE:
	.zero		1944


//--------------------- .nv.constant0._ZN7cutlass13device_kernelIN5flash19enable_sm80_to_sm89INS1_16FlashAttnFwdSm80INS1_25CollectiveMainloopFwdSm80ILi8ELi1ELb1EN4cute5tupleIJNS5_1CILi128EEENS7_ILi96EEES8_EEELi128ENS_10bfloat16_tEfNS_4arch4Sm80ELb0ELb1ELb0ELb1ELb1ELb0ELb1ELb1EEENS1_21CollectiveEpilogueFwdINS6_IJS8_S8_S9_EEENS6_IJNS7_ILi1EEESH_SH_EEESB_SD_Li256ELb1ELb1ELb1ELb0EEENS1_36VarlenDynamicPersistentTileSchedulerILi128ELi96ELi256ELi256ELb1ELb1ELb0ELb1ELb0ELb1EEEEEEEEEvNT_6ParamsE --------------------------
	.section	.nv.constant0._ZN7cutlass13device_kernelIN5flash19enable_sm80_to_sm89INS1_16FlashAttnFwdSm80INS1_25CollectiveMainloopFwdSm80ILi8ELi1ELb1EN4cute5tupleIJNS5_1CILi128EEENS7_ILi96EEES8_EEELi128ENS_10bfloat16_tEfNS_4arch4Sm80ELb0ELb1ELb0ELb1ELb1ELb0ELb1ELb1EEENS1_21CollectiveEpilogueFwdINS6_IJS8_S8_S9_EEENS6_IJNS7_ILi1EEESH_SH_EEESB_SD_Li256ELb1ELb1ELb1ELb0EEENS1_36VarlenDynamicPersistentTileSchedulerILi128ELi96ELi256ELi256ELb1ELb1ELb0ELb1ELb0ELb1EEEEEEEEEvNT_6ParamsE,"a",@progbits
	.sectionflags	@""
	.align	4
.nv.constant0._ZN7cutlass13device_kernelIN5flash19enable_sm80_to_sm89INS1_16FlashAttnFwdSm80INS1_25CollectiveMainloopFwdSm80ILi8ELi1ELb1EN4cute5tupleIJNS5_1CILi128EEENS7_ILi96EEES8_EEELi128ENS_10bfloat16_tEfNS_4arch4Sm80ELb0ELb1ELb0ELb1ELb1ELb0ELb1ELb1EEENS1_21CollectiveEpilogueFwdINS6_IJS8_S8_S9_EEENS6_IJNS7_ILi1EEESH_SH_EEESB_SD_Li256ELb1ELb1ELb1ELb0EEENS1_36VarlenDynamicPersistentTileSchedulerILi128ELi96ELi256ELi256ELb1ELb1ELb0ELb1ELb0ELb1EEEEEEEEEvNT_6ParamsE:
	.zero		1976


//--------------------- .nv.constant0._ZN7cutlass13device_kernelIN5flash19enable_sm80_to_sm89INS1_16FlashAttnFwdSm80INS1_25CollectiveMainloopFwdSm80ILi8ELi1ELb1EN4cute5tupleIJNS5_1CILi128EEENS7_ILi96EEES8_EEELi128ENS_10bfloat16_tEfNS_4arch4Sm80ELb0ELb1ELb0ELb1ELb1ELb1ELb1ELb1EEENS1_21CollectiveEpilogueFwdINS6_IJS8_S8_S9_EEENS6_IJNS7_ILi1EEESH_SH_EEESB_SD_Li256ELb1ELb1ELb1ELb0EEENS1_36VarlenDynamicPersistentTileSchedulerILi128ELi96ELi256ELi256ELb1ELb1ELb0ELb1ELb0ELb1EEEEEEEEEvNT_6ParamsE --------------------------
	.section	.nv.constant0._ZN7cutlass13device_kernelIN5flash19enable_sm80_to_sm89INS1_16FlashAttnFwdSm80INS1_25CollectiveMainloopFwdSm80ILi8ELi1ELb1EN4cute5tupleIJNS5_1CILi128EEENS7_ILi96EEES8_EEELi128ENS_10bfloat16_tEfNS_4arch4Sm80ELb0ELb1ELb0ELb1ELb1ELb1ELb1ELb1EEENS1_21CollectiveEpilogueFwdINS6_IJS8_S8_S9_EEENS6_IJNS7_ILi1EEESH_SH_EEESB_SD_Li256ELb1ELb1ELb1ELb0EEENS1_36VarlenDynamicPersistentTileSchedulerILi128ELi96ELi256ELi256ELb1ELb1ELb0ELb1ELb0ELb1EEEEEEEEEvNT_6ParamsE,"a",@progbits
	.sectionflags	@""
	.align	4
.nv.constant0._ZN7cutlass13device_kernelIN5flash19enable_sm80_to_sm89INS1_16FlashAttnFwdSm80INS1_25CollectiveMainloopFwdSm80ILi8ELi1ELb1EN4cute5tupleIJNS5_1CILi128EEENS7_ILi96EEES8_EEELi128ENS_10bfloat16_tEfNS_4arch4Sm80ELb0ELb1ELb0ELb1ELb1ELb1ELb1ELb1EEENS1_21CollectiveEpilogueFwdINS6_IJS8_S8_S9_EEENS6_IJNS7_ILi1EEESH_SH_EEESB_SD_Li256ELb1ELb1ELb1ELb0EEENS1_36VarlenDynamicPersistentTileSchedulerILi128ELi96ELi256ELi256ELb1ELb1ELb0ELb1ELb0ELb1EEEEEEEEEvNT_6ParamsE:
	.zero		1976


//--------------------- .nv.constant0._ZN7cutlass13device_kernelIN5flash19enable_sm80_to_sm89INS1_16FlashAttnFwdSm80INS1_25CollectiveMainloopFwdSm80ILi4ELi1ELb0EN4cute5tupleIJNS5_1CILi128EEENS7_ILi64EEES8_EEELi128ENS_10bfloat16_tEfNS_4arch4Sm80ELb1ELb0ELb0ELb0ELb1ELb0ELb1ELb1EEENS1_21CollectiveEpilogueFwdINS6_IJS8_S8_S9_EEENS6_IJNS7_ILi1EEESH_SH_EEESB_SD_Li128ELb0ELb1ELb1ELb0EEENS1_30DynamicPersistentTileSchedulerILi128ELi128ELb1ELb1ELb0EEEEEEEEEvNT_6ParamsE --------------------------
	.section	.nv.constant0._ZN7cutlass13device_kernelIN5flash19enable_sm80_to_sm89INS1_16FlashAttnFwdSm80INS1_25CollectiveMainloopFwdSm80ILi4ELi1ELb0EN4cute5tupleIJNS5_1CILi128EEENS7_ILi64EEES8_EEELi128ENS_10bfloat16_tEfNS_4arch4Sm80ELb1ELb0ELb0ELb0ELb1ELb0ELb1ELb1EEENS1_21CollectiveEpilogueFwdINS6_IJS8_S8_S9_EEENS6_IJNS7_ILi1EEESH_SH_EEESB_SD_Li128ELb0ELb1ELb1ELb0EEENS1_30DynamicPersistentTileSchedulerILi128ELi128ELb1ELb1ELb0EEEEEEEEEvNT_6ParamsE,"a",@progbits
	.sectionflags	@""
	.align	4
.nv.constant0._ZN7cutlass13device_kernelIN5flash19enable_sm80_to_sm89INS1_16FlashAttnFwdSm80INS1_25CollectiveMainloopFwdSm80ILi4ELi1ELb0EN4cute5tupleIJNS5_1CILi128EEENS7_ILi64EEES8_EEELi128ENS_10bfloat16_tEfNS_4arch4Sm80ELb1ELb0ELb0ELb0ELb1ELb0ELb1ELb1EEENS1_21CollectiveEpilogueFwdINS6_IJS8_S8_S9_EEENS6_IJNS7_ILi1EEESH_SH_EEESB_SD_Li128ELb0ELb1ELb1ELb0EEENS1_30DynamicPersistentTileSchedulerILi128ELi128ELb1ELb1ELb0EEEEEEEEEvNT_6ParamsE:
	.zero		1960


//--------------------- .nv.constant0._ZN7cutlass13device_kernelIN5flash19enable_sm80_to_sm89INS1_16FlashAttnFwdSm80INS1_25CollectiveMainloopFwdSm80ILi8ELi1ELb1EN4cute5tupleIJNS5_1CILi128EEENS7_ILi112EEES8_EEELi128ENS_10bfloat16_tEfNS_4arch4Sm80ELb1ELb0ELb0ELb1ELb1ELb0ELb1ELb1EEENS1_21CollectiveEpilogueFwdINS6_IJS8_S8_S9_EEENS6_IJNS7_ILi1EEESH_SH_EEESB_SD_Li256ELb1ELb1ELb1ELb0EEENS1_36VarlenDynamicPersistentTileSchedulerILi128ELi112ELi256ELi256ELb1ELb1ELb0ELb1ELb1ELb1EEEEEEEEEvNT_6ParamsE --------------------------
	.section	.nv.constant0._ZN7cutlass13device_kernelIN5flash19enable_sm80_to_sm89INS1_16FlashAttnFwdSm80INS1_25CollectiveMainloopFwdSm80ILi8ELi1ELb1EN4cute5tupleIJNS5_1CILi128EEENS7_ILi112EEES8_EEELi128ENS_10bfloat16_tEfNS_4arch4Sm80ELb1ELb0ELb0ELb1ELb1ELb0ELb1ELb1EEENS1_21CollectiveEpilogueFwdINS6_IJS8_S8_S9_EEENS6_IJNS7_ILi1EEESH_SH_EEESB_SD_Li256ELb1ELb1ELb1ELb0EEENS1_36VarlenDynamicPersistentTileSchedulerILi128ELi112ELi256ELi256ELb1ELb1ELb0ELb1ELb1ELb1EEEEEEEEEvNT_6ParamsE,"a",@progbits
	.sectionflags	@""
	.align	4
.nv.constant0._ZN7cutlass13device_kernelIN5flash19enable_sm80_to_sm89INS1_16FlashAttnFwdSm80INS1_25CollectiveMainloopFwdSm80ILi8ELi1ELb1EN4cute5tupleIJNS5_1CILi128EEENS7_ILi112EEES8_EEELi128ENS_10bfloat16_tEfNS_4arch4Sm80ELb1ELb0ELb0ELb1ELb1ELb0ELb1ELb1EEENS1_21CollectiveEpilogueFwdINS6_IJS8_S8_S9_EEENS6_IJNS7_ILi1EEESH_SH_EEESB_SD_Li256ELb1ELb1ELb1ELb0EEENS1_36VarlenDynamicPersistentTileSchedulerILi128ELi112ELi256ELi256ELb1ELb1ELb0ELb1ELb1ELb1EEEEEEEEEvNT_6ParamsE:
	.zero		1976


//--------------------- .nv.constant0._ZN7cutlass13device_kernelIN5flash19enable_sm80_to_sm89INS1_16FlashAttnFwdSm80INS1_25CollectiveMainloopFwdSm80ILi8ELi1ELb1EN4cute5tupleIJNS5_1CILi128EEENS7_ILi112EEES8_EEELi128ENS_10bfloat16_tEfNS_4arch4Sm80ELb1ELb0ELb0ELb1ELb1ELb1ELb1ELb1EEENS1_21CollectiveEpilogueFwdINS6_IJS8_S8_S9_EEENS6_IJNS7_ILi1EEESH_SH_EEESB_SD_Li256ELb1ELb1ELb1ELb0EEENS1_36VarlenDynamicPersistentTileSchedulerILi128ELi112ELi256ELi256ELb1ELb1ELb0ELb1ELb1ELb1EEEEEEEEEvNT_6ParamsE --------------------------
	.section	.nv.constant0._ZN7cutlass13device_kernelIN5flash19enable_sm80_to_sm89INS1_16FlashAttnFwdSm80INS1_25CollectiveMainloopFwdSm80ILi8ELi1ELb1EN4cute5tupleIJNS5_1CILi128EEENS7_ILi112EEES8_EEELi128ENS_10bfloat16_tEfNS_4arch4Sm80ELb1ELb0ELb0ELb1ELb1ELb1ELb1ELb1EEENS1_21CollectiveEpilogueFwdINS6_IJS8_S8_S9_EEENS6_IJNS7_ILi1EEESH_SH_EEESB_SD_Li256ELb1ELb1ELb1ELb0EEENS1_36VarlenDynamicPersistentTileSchedulerILi128ELi112ELi256ELi256ELb1ELb1ELb0ELb1ELb1ELb1EEEEEEEEEvNT_6ParamsE,"a",@progbits
	.sectionflags	@""
	.align	4
.nv.constant0._ZN7cutlass13device_kernelIN5flash19enable_sm80_to_sm89INS1_16FlashAttnFwdSm80INS1_25CollectiveMainloopFwdSm80ILi8ELi1ELb1EN4cute5tupleIJNS5_1CILi128EEENS7_ILi112EEES8_EEELi128ENS_10bfloat16_tEfNS_4arch4Sm80ELb1ELb0ELb0ELb1ELb1ELb1ELb1ELb1EEENS1_21CollectiveEpilogueFwdINS6_IJS8_S8_S9_EEENS6_IJNS7_ILi1EEESH_SH_EEESB_SD_Li256ELb1ELb1ELb1ELb0EEENS1_36VarlenDynamicPersistentTileSchedulerILi128ELi112ELi256ELi256ELb1ELb1ELb0ELb1ELb1ELb1EEEEEEEEEvNT_6ParamsE:
	.zero		1976


//--------------------- SYMBOLS --------------------------

	.type		.nv.reservedSmem.offset0,@object
	.size		.nv.reservedSmem.offset0,0x4
